//
// Generated by NVIDIA NVVM Compiler
//
// Compiler Build ID: CL-36424714
// Cuda compilation tools, release 13.0, V13.0.88
// Based on NVVM 20.0.0
//

.version 9.0
.target sm_100
.address_size 64

	// .globl	nvi_batch_f32

.visible .entry nvi_batch_f32(
	.param .u64 .ptr .align 1 nvi_batch_f32_param_0,
	.param .u64 .ptr .align 1 nvi_batch_f32_param_1,
	.param .u32 nvi_batch_f32_param_2,
	.param .u32 nvi_batch_f32_param_3,
	.param .u64 .ptr .align 1 nvi_batch_f32_param_4
)
{
	.reg .pred 	%p<23>;
	.reg .b32 	%r<54>;
	.reg .b32 	%f<166>;
	.reg .b64 	%rd<53>;

	ld.param.u64 	%rd28, [nvi_batch_f32_param_0];
	ld.param.u64 	%rd29, [nvi_batch_f32_param_1];
	ld.param.u32 	%r30, [nvi_batch_f32_param_2];
	ld.param.u32 	%r31, [nvi_batch_f32_param_3];
	ld.param.u64 	%rd30, [nvi_batch_f32_param_4];
	cvta.to.global.u64 	%rd1, %rd29;
	cvta.to.global.u64 	%rd2, %rd28;
	cvta.to.global.u64 	%rd3, %rd30;
	setp.lt.s32 	%p1, %r30, 1;
	@%p1 bra 	$L__BB0_34;
	mov.u32 	%r32, %ctaid.x;
	mov.u32 	%r33, %tid.x;
	or.b32  	%r34, %r32, %r33;
	setp.ne.s32 	%p2, %r34, 0;
	@%p2 bra 	$L__BB0_34;
	max.s32 	%r1, %r31, 0;
	setp.lt.s32 	%p3, %r31, 1;
	@%p3 bra 	$L__BB0_15;
	min.u32 	%r2, %r31, %r30;
	and.b32  	%r3, %r2, 15;
	setp.lt.u32 	%p4, %r2, 16;
	mov.b32 	%r47, 0;
	@%p4 bra 	$L__BB0_6;
	and.b32  	%r47, %r2, 2147483632;
	neg.s32 	%r45, %r47;
	add.s64 	%rd45, %rd3, 32;
$L__BB0_5:
	.pragma "nounroll";
	mov.b32 	%r36, 2147483647;
	st.global.u32 	[%rd45+-32], %r36;
	st.global.u32 	[%rd45+-28], %r36;
	st.global.u32 	[%rd45+-24], %r36;
	st.global.u32 	[%rd45+-20], %r36;
	st.global.u32 	[%rd45+-16], %r36;
	st.global.u32 	[%rd45+-12], %r36;
	st.global.u32 	[%rd45+-8], %r36;
	st.global.u32 	[%rd45+-4], %r36;
	st.global.u32 	[%rd45], %r36;
	st.global.u32 	[%rd45+4], %r36;
	st.global.u32 	[%rd45+8], %r36;
	st.global.u32 	[%rd45+12], %r36;
	st.global.u32 	[%rd45+16], %r36;
	st.global.u32 	[%rd45+20], %r36;
	st.global.u32 	[%rd45+24], %r36;
	st.global.u32 	[%rd45+28], %r36;
	add.s32 	%r45, %r45, 16;
	add.s64 	%rd45, %rd45, 64;
	setp.ne.s32 	%p5, %r45, 0;
	@%p5 bra 	$L__BB0_5;
$L__BB0_6:
	setp.eq.s32 	%p6, %r3, 0;
	@%p6 bra 	$L__BB0_15;
	and.b32  	%r9, %r2, 7;
	setp.lt.u32 	%p7, %r3, 8;
	@%p7 bra 	$L__BB0_9;
	mul.wide.u32 	%rd31, %r47, 4;
	add.s64 	%rd32, %rd3, %rd31;
	mov.b32 	%r37, 2147483647;
	st.global.u32 	[%rd32], %r37;
	st.global.u32 	[%rd32+4], %r37;
	st.global.u32 	[%rd32+8], %r37;
	st.global.u32 	[%rd32+12], %r37;
	st.global.u32 	[%rd32+16], %r37;
	st.global.u32 	[%rd32+20], %r37;
	st.global.u32 	[%rd32+24], %r37;
	st.global.u32 	[%rd32+28], %r37;
	add.s32 	%r47, %r47, 8;
$L__BB0_9:
	setp.eq.s32 	%p8, %r9, 0;
	@%p8 bra 	$L__BB0_15;
	and.b32  	%r12, %r2, 3;
	setp.lt.u32 	%p9, %r9, 4;
	@%p9 bra 	$L__BB0_12;
	mul.wide.u32 	%rd33, %r47, 4;
	add.s64 	%rd34, %rd3, %rd33;
	mov.b32 	%r38, 2147483647;
	st.global.u32 	[%rd34], %r38;
	st.global.u32 	[%rd34+4], %r38;
	st.global.u32 	[%rd34+8], %r38;
	st.global.u32 	[%rd34+12], %r38;
	add.s32 	%r47, %r47, 4;
$L__BB0_12:
	setp.eq.s32 	%p10, %r12, 0;
	@%p10 bra 	$L__BB0_15;
	mul.wide.u32 	%rd35, %r47, 4;
	add.s64 	%rd46, %rd3, %rd35;
	neg.s32 	%r49, %r12;
$L__BB0_14:
	.pragma "nounroll";
	mov.b32 	%r39, 2147483647;
	st.global.u32 	[%rd46], %r39;
	add.s64 	%rd46, %rd46, 4;
	add.s32 	%r49, %r49, 1;
	setp.ne.s32 	%p11, %r49, 0;
	@%p11 bra 	$L__BB0_14;
$L__BB0_15:
	setp.ge.s32 	%p12, %r31, %r30;
	@%p12 bra 	$L__BB0_34;
	mul.wide.u32 	%rd36, %r1, 4;
	add.s64 	%rd37, %rd3, %rd36;
	mov.b32 	%r40, 1148846080;
	st.global.u32 	[%rd37], %r40;
	add.s32 	%r52, %r1, 1;
	setp.ge.u32 	%p13, %r52, %r30;
	@%p13 bra 	$L__BB0_34;
	add.s64 	%rd39, %rd2, %rd36;
	ld.global.nc.f32 	%f145, [%rd39];
	add.s64 	%rd40, %rd1, %rd36;
	ld.global.nc.f32 	%f144, [%rd40];
	not.b32 	%r41, %r1;
	add.s32 	%r42, %r30, %r41;
	and.b32  	%r19, %r42, 3;
	setp.eq.s32 	%p14, %r19, 0;
	mov.f32 	%f158, 0f00000000;
	mov.f32 	%f159, 0f447A0000;
	@%p14 bra 	$L__BB0_23;
	neg.s32 	%r51, %r19;
	add.s64 	%rd42, %rd36, 4;
	add.s64 	%rd49, %rd3, %rd42;
	add.s64 	%rd48, %rd1, %rd42;
	add.s64 	%rd47, %rd2, %rd42;
	mov.f32 	%f158, 0f00000000;
	mov.f32 	%f159, 0f447A0000;
	mov.u32 	%r50, %r1;
$L__BB0_19:
	.pragma "nounroll";
	ld.global.nc.f32 	%f7, [%rd47];
	ld.global.nc.f32 	%f8, [%rd48];
	setp.geu.f32 	%p15, %f8, %f144;
	@%p15 bra 	$L__BB0_21;
	sub.f32 	%f49, %f7, %f145;
	div.rn.f32 	%f50, %f49, %f145;
	mul.f32 	%f51, %f159, %f50;
	neg.f32 	%f52, %f51;
	fma.rn.f32 	%f53, %f159, %f50, %f52;
	fma.rn.f32 	%f54, %f158, %f50, %f53;
	add.f32 	%f55, %f51, %f54;
	sub.f32 	%f56, %f55, %f51;
	sub.f32 	%f57, %f54, %f56;
	add.f32 	%f58, %f159, %f55;
	sub.f32 	%f59, %f58, %f159;
	sub.f32 	%f60, %f58, %f59;
	sub.f32 	%f61, %f159, %f60;
	sub.f32 	%f62, %f55, %f59;
	add.f32 	%f63, %f62, %f61;
	add.f32 	%f64, %f158, %f57;
	add.f32 	%f65, %f64, %f63;
	add.f32 	%f159, %f58, %f65;
	sub.f32 	%f66, %f159, %f58;
	sub.f32 	%f158, %f65, %f66;
$L__BB0_21:
	add.f32 	%f67, %f158, %f159;
	st.global.f32 	[%rd49], %f67;
	add.s32 	%r51, %r51, 1;
	setp.ne.s32 	%p16, %r51, 0;
	add.s32 	%r50, %r50, 1;
	add.s64 	%rd49, %rd49, 4;
	add.s64 	%rd48, %rd48, 4;
	add.s64 	%rd47, %rd47, 4;
	mov.f32 	%f144, %f8;
	mov.f32 	%f145, %f7;
	@%p16 bra 	$L__BB0_19;
	add.s32 	%r52, %r50, 1;
	mov.f32 	%f144, %f8;
	mov.f32 	%f145, %f7;
$L__BB0_23:
	sub.s32 	%r43, %r30, %r1;
	add.s32 	%r44, %r43, -2;
	setp.lt.u32 	%p17, %r44, 3;
	@%p17 bra 	$L__BB0_34;
	sub.s32 	%r53, %r52, %r30;
	mul.wide.u32 	%rd43, %r52, 4;
	add.s64 	%rd44, %rd43, 8;
	add.s64 	%rd52, %rd2, %rd44;
	add.s64 	%rd51, %rd1, %rd44;
	add.s64 	%rd50, %rd3, %rd44;
$L__BB0_25:
	ld.global.nc.f32 	%f21, [%rd52+-8];
	ld.global.nc.f32 	%f22, [%rd51+-8];
	setp.geu.f32 	%p18, %f22, %f144;
	@%p18 bra 	$L__BB0_27;
	sub.f32 	%f68, %f21, %f145;
	div.rn.f32 	%f69, %f68, %f145;
	mul.f32 	%f70, %f159, %f69;
	neg.f32 	%f71, %f70;
	fma.rn.f32 	%f72, %f159, %f69, %f71;
	fma.rn.f32 	%f73, %f158, %f69, %f72;
	add.f32 	%f74, %f70, %f73;
	sub.f32 	%f75, %f74, %f70;
	sub.f32 	%f76, %f73, %f75;
	add.f32 	%f77, %f159, %f74;
	sub.f32 	%f78, %f77, %f159;
	sub.f32 	%f79, %f77, %f78;
	sub.f32 	%f80, %f159, %f79;
	sub.f32 	%f81, %f74, %f78;
	add.f32 	%f82, %f81, %f80;
	add.f32 	%f83, %f158, %f76;
	add.f32 	%f84, %f83, %f82;
	add.f32 	%f159, %f77, %f84;
	sub.f32 	%f85, %f159, %f77;
	sub.f32 	%f158, %f84, %f85;
$L__BB0_27:
	add.f32 	%f86, %f158, %f159;
	st.global.f32 	[%rd50+-8], %f86;
	ld.global.nc.f32 	%f27, [%rd52+-4];
	ld.global.nc.f32 	%f28, [%rd51+-4];
	setp.geu.f32 	%p19, %f28, %f22;
	@%p19 bra 	$L__BB0_29;
	sub.f32 	%f87, %f27, %f21;
	div.rn.f32 	%f88, %f87, %f21;
	mul.f32 	%f89, %f159, %f88;
	neg.f32 	%f90, %f89;
	fma.rn.f32 	%f91, %f159, %f88, %f90;
	fma.rn.f32 	%f92, %f158, %f88, %f91;
	add.f32 	%f93, %f89, %f92;
	sub.f32 	%f94, %f93, %f89;
	sub.f32 	%f95, %f92, %f94;
	add.f32 	%f96, %f159, %f93;
	sub.f32 	%f97, %f96, %f159;
	sub.f32 	%f98, %f96, %f97;
	sub.f32 	%f99, %f159, %f98;
	sub.f32 	%f100, %f93, %f97;
	add.f32 	%f101, %f100, %f99;
	add.f32 	%f102, %f158, %f95;
	add.f32 	%f103, %f102, %f101;
	add.f32 	%f159, %f96, %f103;
	sub.f32 	%f104, %f159, %f96;
	sub.f32 	%f158, %f103, %f104;
$L__BB0_29:
	add.f32 	%f105, %f158, %f159;
	st.global.f32 	[%rd50+-4], %f105;
	ld.global.nc.f32 	%f33, [%rd52];
	ld.global.nc.f32 	%f34, [%rd51];
	setp.geu.f32 	%p20, %f34, %f28;
	@%p20 bra 	$L__BB0_31;
	sub.f32 	%f106, %f33, %f27;
	div.rn.f32 	%f107, %f106, %f27;
	mul.f32 	%f108, %f159, %f107;
	neg.f32 	%f109, %f108;
	fma.rn.f32 	%f110, %f159, %f107, %f109;
	fma.rn.f32 	%f111, %f158, %f107, %f110;
	add.f32 	%f112, %f108, %f111;
	sub.f32 	%f113, %f112, %f108;
	sub.f32 	%f114, %f111, %f113;
	add.f32 	%f115, %f159, %f112;
	sub.f32 	%f116, %f115, %f159;
	sub.f32 	%f117, %f115, %f116;
	sub.f32 	%f118, %f159, %f117;
	sub.f32 	%f119, %f112, %f116;
	add.f32 	%f120, %f119, %f118;
	add.f32 	%f121, %f158, %f114;
	add.f32 	%f122, %f121, %f120;
	add.f32 	%f159, %f115, %f122;
	sub.f32 	%f123, %f159, %f115;
	sub.f32 	%f158, %f122, %f123;
$L__BB0_31:
	add.f32 	%f124, %f158, %f159;
	st.global.f32 	[%rd50], %f124;
	ld.global.nc.f32 	%f145, [%rd52+4];
	ld.global.nc.f32 	%f144, [%rd51+4];
	setp.geu.f32 	%p21, %f144, %f34;
	@%p21 bra 	$L__BB0_33;
	sub.f32 	%f125, %f145, %f33;
	div.rn.f32 	%f126, %f125, %f33;
	mul.f32 	%f127, %f159, %f126;
	neg.f32 	%f128, %f127;
	fma.rn.f32 	%f129, %f159, %f126, %f128;
	fma.rn.f32 	%f130, %f158, %f126, %f129;
	add.f32 	%f131, %f127, %f130;
	sub.f32 	%f132, %f131, %f127;
	sub.f32 	%f133, %f130, %f132;
	add.f32 	%f134, %f159, %f131;
	sub.f32 	%f135, %f134, %f159;
	sub.f32 	%f136, %f134, %f135;
	sub.f32 	%f137, %f159, %f136;
	sub.f32 	%f138, %f131, %f135;
	add.f32 	%f139, %f138, %f137;
	add.f32 	%f140, %f158, %f133;
	add.f32 	%f141, %f140, %f139;
	add.f32 	%f159, %f134, %f141;
	sub.f32 	%f142, %f159, %f134;
	sub.f32 	%f158, %f141, %f142;
$L__BB0_33:
	add.f32 	%f143, %f158, %f159;
	st.global.f32 	[%rd50+4], %f143;
	add.s32 	%r53, %r53, 4;
	add.s64 	%rd52, %rd52, 16;
	add.s64 	%rd51, %rd51, 16;
	add.s64 	%rd50, %rd50, 16;
	setp.ne.s32 	%p22, %r53, 0;
	@%p22 bra 	$L__BB0_25;
$L__BB0_34:
	ret;

}
	// .globl	nvi_many_series_one_param_f32
.visible .entry nvi_many_series_one_param_f32(
	.param .u64 .ptr .align 1 nvi_many_series_one_param_f32_param_0,
	.param .u64 .ptr .align 1 nvi_many_series_one_param_f32_param_1,
	.param .u32 nvi_many_series_one_param_f32_param_2,
	.param .u32 nvi_many_series_one_param_f32_param_3,
	.param .u64 .ptr .align 1 nvi_many_series_one_param_f32_param_4,
	.param .u64 .ptr .align 1 nvi_many_series_one_param_f32_param_5
)
{
	.reg .pred 	%p<35>;
	.reg .b32 	%r<86>;
	.reg .b32 	%f<212>;
	.reg .b64 	%rd<91>;

	ld.param.u64 	%rd30, [nvi_many_series_one_param_f32_param_0];
	ld.param.u64 	%rd31, [nvi_many_series_one_param_f32_param_1];
	ld.param.u32 	%r41, [nvi_many_series_one_param_f32_param_2];
	ld.param.u32 	%r42, [nvi_many_series_one_param_f32_param_3];
	ld.param.u64 	%rd32, [nvi_many_series_one_param_f32_param_5];
	cvta.to.global.u64 	%rd1, %rd31;
	cvta.to.global.u64 	%rd2, %rd30;
	cvta.to.global.u64 	%rd3, %rd32;
	min.s32 	%r43, %r41, %r42;
	setp.lt.s32 	%p1, %r43, 1;
	@%p1 bra 	$L__BB1_27;
	mov.u32 	%r44, %ctaid.x;
	mov.u32 	%r1, %ntid.x;
	mov.u32 	%r45, %tid.x;
	mad.lo.s32 	%r74, %r44, %r1, %r45;
	setp.ge.s32 	%p2, %r74, %r41;
	@%p2 bra 	$L__BB1_27;
	mov.u32 	%r46, %nctaid.x;
	mul.lo.s32 	%r3, %r1, %r46;
	and.b32  	%r4, %r42, 7;
	and.b32  	%r5, %r42, 2147483640;
	neg.s32 	%r6, %r5;
	mul.wide.u32 	%rd4, %r41, 4;
	shl.b32 	%r7, %r41, 3;
	mul.wide.u32 	%rd33, %r41, 8;
	add.s64 	%rd5, %rd3, %rd33;
	mul.wide.u32 	%rd34, %r41, 12;
	add.s64 	%rd6, %rd3, %rd34;
	mul.wide.u32 	%rd35, %r41, 16;
	add.s64 	%rd7, %rd3, %rd35;
	mul.wide.u32 	%rd36, %r41, 20;
	add.s64 	%rd8, %rd3, %rd36;
	mul.wide.u32 	%rd37, %r41, 24;
	add.s64 	%rd9, %rd3, %rd37;
	mul.wide.u32 	%rd38, %r41, 28;
	add.s64 	%rd10, %rd3, %rd38;
$L__BB1_3:
	ld.param.u64 	%rd90, [nvi_many_series_one_param_f32_param_4];
	cvta.to.global.u64 	%rd39, %rd90;
	mul.wide.s32 	%rd40, %r74, 4;
	add.s64 	%rd41, %rd39, %rd40;
	ld.global.nc.u32 	%r9, [%rd41];
	max.s32 	%r10, %r9, 0;
	setp.lt.s32 	%p3, %r10, %r42;
	@%p3 bra 	$L__BB1_4;
	bra.uni 	$L__BB1_39;
$L__BB1_4:
	setp.lt.s32 	%p12, %r9, 1;
	@%p12 bra 	$L__BB1_5;
	bra.uni 	$L__BB1_28;
$L__BB1_5:
	mad.lo.s32 	%r17, %r10, %r41, %r74;
	mul.wide.s32 	%rd80, %r17, 4;
	add.s64 	%rd11, %rd3, %rd80;
	mov.b32 	%r69, 1148846080;
	st.global.u32 	[%rd11], %r69;
	add.s32 	%r78, %r10, 1;
	setp.ge.u32 	%p21, %r78, %r42;
	@%p21 bra 	$L__BB1_26;
	mul.wide.s32 	%rd81, %r17, 4;
	add.s64 	%rd12, %rd2, %rd81;
	ld.global.nc.f32 	%f1, [%rd12];
	add.s64 	%rd13, %rd1, %rd81;
	ld.global.nc.f32 	%f2, [%rd13];
	not.b32 	%r70, %r10;
	add.s32 	%r71, %r42, %r70;
	and.b32  	%r19, %r71, 3;
	setp.eq.s32 	%p22, %r19, 0;
	mov.f32 	%f204, 0f00000000;
	mov.f32 	%f205, 0f447A0000;
	mov.f32 	%f196, %f2;
	mov.f32 	%f197, %f1;
	@%p22 bra 	$L__BB1_16;
	add.s64 	%rd14, %rd12, %rd4;
	ld.global.nc.f32 	%f197, [%rd14];
	add.s64 	%rd15, %rd13, %rd4;
	ld.global.nc.f32 	%f196, [%rd15];
	setp.geu.f32 	%p23, %f196, %f2;
	mov.f32 	%f205, 0f447A0000;
	mov.f32 	%f204, 0f00000000;
	@%p23 bra 	$L__BB1_9;
	sub.f32 	%f57, %f197, %f1;
	div.rn.f32 	%f58, %f57, %f1;
	mul.f32 	%f59, %f58, 0f447A0000;
	neg.f32 	%f60, %f59;
	fma.rn.f32 	%f61, %f58, 0f447A0000, %f60;
	fma.rn.f32 	%f62, %f58, 0f00000000, %f61;
	add.f32 	%f63, %f59, %f62;
	sub.f32 	%f64, %f63, %f59;
	sub.f32 	%f65, %f62, %f64;
	add.f32 	%f66, %f63, 0f447A0000;
	add.f32 	%f67, %f66, 0fC47A0000;
	sub.f32 	%f68, %f67, %f66;
	add.f32 	%f69, %f68, 0f447A0000;
	sub.f32 	%f70, %f63, %f67;
	add.f32 	%f71, %f70, %f69;
	add.f32 	%f72, %f65, 0f00000000;
	add.f32 	%f73, %f72, %f71;
	add.f32 	%f205, %f66, %f73;
	sub.f32 	%f74, %f66, %f205;
	add.f32 	%f204, %f73, %f74;
$L__BB1_9:
	add.f32 	%f75, %f204, %f205;
	add.s64 	%rd16, %rd11, %rd4;
	st.global.f32 	[%rd16], %f75;
	add.s32 	%r78, %r10, 2;
	setp.eq.s32 	%p24, %r19, 1;
	@%p24 bra 	$L__BB1_16;
	add.s64 	%rd17, %rd14, %rd4;
	ld.global.nc.f32 	%f9, [%rd17];
	add.s64 	%rd18, %rd15, %rd4;
	ld.global.nc.f32 	%f10, [%rd18];
	setp.geu.f32 	%p25, %f10, %f196;
	@%p25 bra 	$L__BB1_12;
	sub.f32 	%f76, %f9, %f197;
	div.rn.f32 	%f77, %f76, %f197;
	mul.f32 	%f78, %f205, %f77;
	neg.f32 	%f79, %f78;
	fma.rn.f32 	%f80, %f205, %f77, %f79;
	fma.rn.f32 	%f81, %f204, %f77, %f80;
	add.f32 	%f82, %f78, %f81;
	sub.f32 	%f83, %f82, %f78;
	sub.f32 	%f84, %f81, %f83;
	add.f32 	%f85, %f205, %f82;
	sub.f32 	%f86, %f85, %f205;
	sub.f32 	%f87, %f86, %f85;
	add.f32 	%f88, %f205, %f87;
	sub.f32 	%f89, %f82, %f86;
	add.f32 	%f90, %f89, %f88;
	add.f32 	%f91, %f204, %f84;
	add.f32 	%f92, %f91, %f90;
	add.f32 	%f205, %f85, %f92;
	sub.f32 	%f93, %f85, %f205;
	add.f32 	%f204, %f92, %f93;
$L__BB1_12:
	add.f32 	%f94, %f204, %f205;
	add.s64 	%rd19, %rd16, %rd4;
	st.global.f32 	[%rd19], %f94;
	add.s32 	%r78, %r10, 3;
	setp.eq.s32 	%p26, %r19, 2;
	mov.f32 	%f196, %f10;
	mov.f32 	%f197, %f9;
	@%p26 bra 	$L__BB1_16;
	add.s64 	%rd82, %rd17, %rd4;
	ld.global.nc.f32 	%f197, [%rd82];
	add.s64 	%rd83, %rd18, %rd4;
	ld.global.nc.f32 	%f196, [%rd83];
	setp.geu.f32 	%p27, %f196, %f10;
	@%p27 bra 	$L__BB1_15;
	sub.f32 	%f95, %f197, %f9;
	div.rn.f32 	%f96, %f95, %f9;
	mul.f32 	%f97, %f205, %f96;
	neg.f32 	%f98, %f97;
	fma.rn.f32 	%f99, %f205, %f96, %f98;
	fma.rn.f32 	%f100, %f204, %f96, %f99;
	add.f32 	%f101, %f97, %f100;
	sub.f32 	%f102, %f101, %f97;
	sub.f32 	%f103, %f100, %f102;
	add.f32 	%f104, %f205, %f101;
	sub.f32 	%f105, %f104, %f205;
	sub.f32 	%f106, %f104, %f105;
	sub.f32 	%f107, %f205, %f106;
	sub.f32 	%f108, %f101, %f105;
	add.f32 	%f109, %f108, %f107;
	add.f32 	%f110, %f204, %f103;
	add.f32 	%f111, %f110, %f109;
	add.f32 	%f205, %f104, %f111;
	sub.f32 	%f112, %f205, %f104;
	sub.f32 	%f204, %f111, %f112;
$L__BB1_15:
	add.f32 	%f113, %f204, %f205;
	add.s64 	%rd84, %rd19, %rd4;
	st.global.f32 	[%rd84], %f113;
	add.s32 	%r78, %r10, 4;
$L__BB1_16:
	sub.s32 	%r72, %r42, %r10;
	add.s32 	%r73, %r72, -2;
	setp.lt.u32 	%p28, %r73, 3;
	@%p28 bra 	$L__BB1_26;
$L__BB1_17:
	mad.lo.s32 	%r25, %r78, %r41, %r74;
	mul.wide.s32 	%rd85, %r25, 4;
	add.s64 	%rd20, %rd2, %rd85;
	ld.global.nc.f32 	%f29, [%rd20];
	add.s64 	%rd21, %rd1, %rd85;
	ld.global.nc.f32 	%f30, [%rd21];
	setp.geu.f32 	%p29, %f30, %f196;
	@%p29 bra 	$L__BB1_19;
	sub.f32 	%f114, %f29, %f197;
	div.rn.f32 	%f115, %f114, %f197;
	mul.f32 	%f116, %f205, %f115;
	neg.f32 	%f117, %f116;
	fma.rn.f32 	%f118, %f205, %f115, %f117;
	fma.rn.f32 	%f119, %f204, %f115, %f118;
	add.f32 	%f120, %f116, %f119;
	sub.f32 	%f121, %f120, %f116;
	sub.f32 	%f122, %f119, %f121;
	add.f32 	%f123, %f205, %f120;
	sub.f32 	%f124, %f123, %f205;
	sub.f32 	%f125, %f123, %f124;
	sub.f32 	%f126, %f205, %f125;
	sub.f32 	%f127, %f120, %f124;
	add.f32 	%f128, %f127, %f126;
	add.f32 	%f129, %f204, %f122;
	add.f32 	%f130, %f129, %f128;
	add.f32 	%f205, %f123, %f130;
	sub.f32 	%f131, %f205, %f123;
	sub.f32 	%f204, %f130, %f131;
$L__BB1_19:
	add.f32 	%f132, %f204, %f205;
	mul.wide.s32 	%rd86, %r25, 4;
	add.s64 	%rd22, %rd3, %rd86;
	st.global.f32 	[%rd22], %f132;
	add.s64 	%rd23, %rd20, %rd4;
	ld.global.nc.f32 	%f35, [%rd23];
	add.s64 	%rd24, %rd21, %rd4;
	ld.global.nc.f32 	%f36, [%rd24];
	setp.geu.f32 	%p30, %f36, %f30;
	@%p30 bra 	$L__BB1_21;
	sub.f32 	%f133, %f35, %f29;
	div.rn.f32 	%f134, %f133, %f29;
	mul.f32 	%f135, %f205, %f134;
	neg.f32 	%f136, %f135;
	fma.rn.f32 	%f137, %f205, %f134, %f136;
	fma.rn.f32 	%f138, %f204, %f134, %f137;
	add.f32 	%f139, %f135, %f138;
	sub.f32 	%f140, %f139, %f135;
	sub.f32 	%f141, %f138, %f140;
	add.f32 	%f142, %f205, %f139;
	sub.f32 	%f143, %f142, %f205;
	sub.f32 	%f144, %f142, %f143;
	sub.f32 	%f145, %f205, %f144;
	sub.f32 	%f146, %f139, %f143;
	add.f32 	%f147, %f146, %f145;
	add.f32 	%f148, %f204, %f141;
	add.f32 	%f149, %f148, %f147;
	add.f32 	%f205, %f142, %f149;
	sub.f32 	%f150, %f205, %f142;
	sub.f32 	%f204, %f149, %f150;
$L__BB1_21:
	add.f32 	%f151, %f204, %f205;
	add.s64 	%rd25, %rd22, %rd4;
	st.global.f32 	[%rd25], %f151;
	add.s64 	%rd26, %rd23, %rd4;
	ld.global.nc.f32 	%f41, [%rd26];
	add.s64 	%rd27, %rd24, %rd4;
	ld.global.nc.f32 	%f42, [%rd27];
	setp.geu.f32 	%p31, %f42, %f36;
	@%p31 bra 	$L__BB1_23;
	sub.f32 	%f152, %f41, %f35;
	div.rn.f32 	%f153, %f152, %f35;
	mul.f32 	%f154, %f205, %f153;
	neg.f32 	%f155, %f154;
	fma.rn.f32 	%f156, %f205, %f153, %f155;
	fma.rn.f32 	%f157, %f204, %f153, %f156;
	add.f32 	%f158, %f154, %f157;
	sub.f32 	%f159, %f158, %f154;
	sub.f32 	%f160, %f157, %f159;
	add.f32 	%f161, %f205, %f158;
	sub.f32 	%f162, %f161, %f205;
	sub.f32 	%f163, %f161, %f162;
	sub.f32 	%f164, %f205, %f163;
	sub.f32 	%f165, %f158, %f162;
	add.f32 	%f166, %f165, %f164;
	add.f32 	%f167, %f204, %f160;
	add.f32 	%f168, %f167, %f166;
	add.f32 	%f205, %f161, %f168;
	sub.f32 	%f169, %f205, %f161;
	sub.f32 	%f204, %f168, %f169;
$L__BB1_23:
	add.f32 	%f170, %f204, %f205;
	add.s64 	%rd28, %rd25, %rd4;
	st.global.f32 	[%rd28], %f170;
	add.s64 	%rd87, %rd26, %rd4;
	ld.global.nc.f32 	%f197, [%rd87];
	add.s64 	%rd88, %rd27, %rd4;
	ld.global.nc.f32 	%f196, [%rd88];
	setp.geu.f32 	%p32, %f196, %f42;
	@%p32 bra 	$L__BB1_25;
	sub.f32 	%f171, %f197, %f41;
	div.rn.f32 	%f172, %f171, %f41;
	mul.f32 	%f173, %f205, %f172;
	neg.f32 	%f174, %f173;
	fma.rn.f32 	%f175, %f205, %f172, %f174;
	fma.rn.f32 	%f176, %f204, %f172, %f175;
	add.f32 	%f177, %f173, %f176;
	sub.f32 	%f178, %f177, %f173;
	sub.f32 	%f179, %f176, %f178;
	add.f32 	%f180, %f205, %f177;
	sub.f32 	%f181, %f180, %f205;
	sub.f32 	%f182, %f180, %f181;
	sub.f32 	%f183, %f205, %f182;
	sub.f32 	%f184, %f177, %f181;
	add.f32 	%f185, %f184, %f183;
	add.f32 	%f186, %f204, %f179;
	add.f32 	%f187, %f186, %f185;
	add.f32 	%f205, %f180, %f187;
	sub.f32 	%f188, %f205, %f180;
	sub.f32 	%f204, %f187, %f188;
$L__BB1_25:
	add.f32 	%f189, %f204, %f205;
	add.s64 	%rd89, %rd28, %rd4;
	st.global.f32 	[%rd89], %f189;
	add.s32 	%r78, %r78, 4;
	setp.ne.s32 	%p33, %r78, %r42;
	@%p33 bra 	$L__BB1_17;
$L__BB1_26:
	add.s32 	%r74, %r74, %r3;
	setp.lt.s32 	%p34, %r74, %r41;
	@%p34 bra 	$L__BB1_3;
$L__BB1_27:
	ret;
$L__BB1_28:
	and.b32  	%r28, %r10, 7;
	setp.lt.s32 	%p13, %r9, 8;
	mov.b32 	%r80, 0;
	@%p13 bra 	$L__BB1_31;
	and.b32  	%r80, %r10, 2147483640;
	mov.b32 	%r77, 0;
$L__BB1_30:
	.pragma "nounroll";
	mad.lo.s32 	%r60, %r77, %r41, %r74;
	mul.wide.s32 	%rd61, %r60, 4;
	add.s64 	%rd62, %rd3, %rd61;
	mov.b32 	%r61, 2147483647;
	st.global.u32 	[%rd62], %r61;
	add.s64 	%rd63, %rd62, %rd4;
	st.global.u32 	[%rd63], %r61;
	add.s64 	%rd64, %rd63, %rd4;
	st.global.u32 	[%rd64], %r61;
	add.s64 	%rd65, %rd64, %rd4;
	st.global.u32 	[%rd65], %r61;
	add.s64 	%rd66, %rd65, %rd4;
	st.global.u32 	[%rd66], %r61;
	add.s64 	%rd67, %rd66, %rd4;
	st.global.u32 	[%rd67], %r61;
	add.s64 	%rd68, %rd67, %rd4;
	st.global.u32 	[%rd68], %r61;
	add.s64 	%rd69, %rd68, %rd4;
	st.global.u32 	[%rd69], %r61;
	add.s32 	%r77, %r77, 8;
	setp.eq.s32 	%p14, %r77, %r80;
	@%p14 bra 	$L__BB1_31;
	bra.uni 	$L__BB1_30;
$L__BB1_31:
	setp.eq.s32 	%p15, %r28, 0;
	@%p15 bra 	$L__BB1_5;
	and.b32  	%r31, %r10, 3;
	setp.lt.u32 	%p16, %r28, 4;
	@%p16 bra 	$L__BB1_34;
	mad.lo.s32 	%r62, %r80, %r41, %r74;
	mul.wide.s32 	%rd70, %r62, 4;
	add.s64 	%rd71, %rd3, %rd70;
	mov.b32 	%r63, 2147483647;
	st.global.u32 	[%rd71], %r63;
	add.s64 	%rd72, %rd71, %rd4;
	st.global.u32 	[%rd72], %r63;
	add.s64 	%rd73, %rd72, %rd4;
	st.global.u32 	[%rd73], %r63;
	add.s64 	%rd74, %rd73, %rd4;
	st.global.u32 	[%rd74], %r63;
	add.s32 	%r80, %r80, 4;
$L__BB1_34:
	setp.eq.s32 	%p17, %r31, 0;
	@%p17 bra 	$L__BB1_5;
	setp.eq.s32 	%p18, %r31, 1;
	@%p18 bra 	$L__BB1_37;
	mad.lo.s32 	%r64, %r80, %r41, %r74;
	mul.wide.s32 	%rd75, %r64, 4;
	add.s64 	%rd76, %rd3, %rd75;
	mov.b32 	%r65, 2147483647;
	st.global.u32 	[%rd76], %r65;
	add.s64 	%rd77, %rd76, %rd4;
	st.global.u32 	[%rd77], %r65;
	add.s32 	%r80, %r80, 2;
$L__BB1_37:
	and.b32  	%r66, %r10, 1;
	setp.eq.b32 	%p19, %r66, 1;
	not.pred 	%p20, %p19;
	@%p20 bra 	$L__BB1_5;
	mad.lo.s32 	%r67, %r80, %r41, %r74;
	mul.wide.s32 	%rd78, %r67, 4;
	add.s64 	%rd79, %rd3, %rd78;
	mov.b32 	%r68, 2147483647;
	st.global.u32 	[%rd79], %r68;
	bra.uni 	$L__BB1_5;
$L__BB1_39:
	setp.lt.u32 	%p4, %r42, 8;
	mov.b32 	%r84, 0;
	mov.u32 	%r75, %r74;
	mov.u32 	%r76, %r6;
	@%p4 bra 	$L__BB1_40;
	bra.uni 	$L__BB1_48;
$L__BB1_40:
	setp.eq.s32 	%p6, %r4, 0;
	@%p6 bra 	$L__BB1_26;
	add.s32 	%r49, %r4, -1;
	setp.lt.u32 	%p7, %r49, 3;
	@%p7 bra 	$L__BB1_43;
	mad.lo.s32 	%r50, %r84, %r41, %r74;
	mul.wide.s32 	%rd51, %r50, 4;
	add.s64 	%rd52, %rd3, %rd51;
	mov.b32 	%r51, 2147483647;
	st.global.u32 	[%rd52], %r51;
	add.s64 	%rd53, %rd52, %rd4;
	st.global.u32 	[%rd53], %r51;
	add.s64 	%rd54, %rd53, %rd4;
	st.global.u32 	[%rd54], %r51;
	add.s64 	%rd55, %rd54, %rd4;
	st.global.u32 	[%rd55], %r51;
	add.s32 	%r84, %r84, 4;
$L__BB1_43:
	and.b32  	%r52, %r42, 3;
	setp.eq.s32 	%p8, %r52, 0;
	@%p8 bra 	$L__BB1_26;
	setp.eq.s32 	%p9, %r52, 1;
	@%p9 bra 	$L__BB1_46;
	mad.lo.s32 	%r53, %r84, %r41, %r74;
	mul.wide.s32 	%rd56, %r53, 4;
	add.s64 	%rd57, %rd3, %rd56;
	mov.b32 	%r54, 2147483647;
	st.global.u32 	[%rd57], %r54;
	add.s64 	%rd58, %rd57, %rd4;
	st.global.u32 	[%rd58], %r54;
	add.s32 	%r84, %r84, 2;
$L__BB1_46:
	and.b32  	%r55, %r42, 1;
	setp.eq.b32 	%p10, %r55, 1;
	not.pred 	%p11, %p10;
	@%p11 bra 	$L__BB1_26;
	mad.lo.s32 	%r56, %r84, %r41, %r74;
	mul.wide.s32 	%rd59, %r56, 4;
	add.s64 	%rd60, %rd3, %rd59;
	mov.b32 	%r57, 2147483647;
	st.global.u32 	[%rd60], %r57;
	bra.uni 	$L__BB1_26;
$L__BB1_48:
	.pragma "nounroll";
	mul.wide.s32 	%rd42, %r75, 4;
	add.s64 	%rd43, %rd3, %rd42;
	add.s64 	%rd44, %rd43, %rd4;
	add.s64 	%rd45, %rd5, %rd42;
	add.s64 	%rd46, %rd6, %rd42;
	add.s64 	%rd47, %rd7, %rd42;
	add.s64 	%rd48, %rd8, %rd42;
	add.s64 	%rd49, %rd9, %rd42;
	add.s64 	%rd50, %rd10, %rd42;
	mov.b32 	%r48, 2147483647;
	st.global.u32 	[%rd43], %r48;
	st.global.u32 	[%rd44], %r48;
	st.global.u32 	[%rd45], %r48;
	st.global.u32 	[%rd46], %r48;
	st.global.u32 	[%rd47], %r48;
	st.global.u32 	[%rd48], %r48;
	st.global.u32 	[%rd49], %r48;
	st.global.u32 	[%rd50], %r48;
	add.s32 	%r76, %r76, 8;
	add.s32 	%r75, %r75, %r7;
	setp.eq.s32 	%p5, %r76, 0;
	mov.u32 	%r84, %r5;
	@%p5 bra 	$L__BB1_40;
	bra.uni 	$L__BB1_48;

}


// ===== COMPILED SASS (sm_100) =====

	.target	sm_100

	.elftype	@"ET_EXEC"


//--------------------- .note.nv.tkinfo           --------------------------
	.section	.note.nv.tkinfo,"",@"SHT_NOTE"
	.sectionflags	@"SHF_NOTE_NV_TKINFO"
	.tkinfo
        /*0018*/ 	.word	0x00000002
        /*0030*/ 	.string	""
        /*0030*/ 	.string	"ptxas"
        /*0030*/ 	.string	"Cuda compilation tools, release 13.0, V13.0.88"
        /*0030*/ 	.string	"Build cuda_13.0.r13.0/compiler.36424714_0"
        /*0030*/ 	.string	"-arch sm_100 -m 64 "



//--------------------- .note.nv.cuinfo           --------------------------
	.section	.note.nv.cuinfo,"",@"SHT_NOTE"
	.sectionflags	@"SHF_NOTE_NV_CUINFO"
        /*0018*/ 	.short	0x0002
        /*001a*/ 	.short	0x0064
        /*001c*/ 	.short	0x0082
	.zero		2


//--------------------- .nv.info                  --------------------------
	.section	.nv.info,"",@"SHT_CUDA_INFO"
	.align	4


	//----- nvinfo : EIATTR_REGCOUNT
	.align		4
        /*0000*/ 	.byte	0x04, 0x2f
        /*0002*/ 	.short	(.L_1 - .L_0)
	.align		4
.L_0:
        /*0004*/ 	.word	index@(nvi_batch_f32)
        /*0008*/ 	.word	0x0000001c


	//----- nvinfo : EIATTR_FRAME_SIZE
	.align		4
.L_1:
        /*000c*/ 	.byte	0x04, 0x11
        /*000e*/ 	.short	(.L_3 - .L_2)
	.align		4
.L_2:
        /*0010*/ 	.word	index@($__internal_1_$__cuda_sm3x_div_rn_noftz_f32_slowpath)
        /*0014*/ 	.word	0x00000000


	//----- nvinfo : EIATTR_FRAME_SIZE
	.align		4
.L_3:
        /*0018*/ 	.byte	0x04, 0x11
        /*001a*/ 	.short	(.L_5 - .L_4)
	.align		4
.L_4:
        /*001c*/ 	.word	index@(nvi_batch_f32)
        /*0020*/ 	.word	0x00000000


	//----- nvinfo : EIATTR_REGCOUNT
	.align		4
.L_5:
        /*0024*/ 	.byte	0x04, 0x2f
        /*0026*/ 	.short	(.L_7 - .L_6)
	.align		4
.L_6:
        /*0028*/ 	.word	index@(nvi_many_series_one_param_f32)
        /*002c*/ 	.word	0x00000022


	//----- nvinfo : EIATTR_FRAME_SIZE
	.align		4
.L_7:
        /*0030*/ 	.byte	0x04, 0x11
        /*0032*/ 	.short	(.L_9 - .L_8)
	.align		4
.L_8:
        /*0034*/ 	.word	index@($__internal_0_$__cuda_sm3x_div_rn_noftz_f32_slowpath)
        /*0038*/ 	.word	0x00000000


	//----- nvinfo : EIATTR_FRAME_SIZE
	.align		4
.L_9:
        /*003c*/ 	.byte	0x04, 0x11
        /*003e*/ 	.short	(.L_11 - .L_10)
	.align		4
.L_10:
        /*0040*/ 	.word	index@(nvi_many_series_one_param_f32)
        /*0044*/ 	.word	0x00000000


	//----- nvinfo : EIATTR_MIN_STACK_SIZE
	.align		4
.L_11:
        /*0048*/ 	.byte	0x04, 0x12
        /*004a*/ 	.short	(.L_13 - .L_12)
	.align		4
.L_12:
        /*004c*/ 	.word	index@(nvi_many_series_one_param_f32)
        /*0050*/ 	.word	0x00000000


	//----- nvinfo : EIATTR_MIN_STACK_SIZE
	.align		4
.L_13:
        /*0054*/ 	.byte	0x04, 0x12
        /*0056*/ 	.short	(.L_15 - .L_14)
	.align		4
.L_14:
        /*0058*/ 	.word	index@(nvi_batch_f32)
        /*005c*/ 	.word	0x00000000
.L_15:


//--------------------- .nv.compat                --------------------------
	.section	.nv.compat,"",@"SHT_CUDA_COMPAT_INFO"
	.align	4
        /*0000*/ 	.byte	0x02, 0x09, 0x00, 0x00, 0x02, 0x02, 0x01, 0x00, 0x02, 0x05, 0x05, 0x00, 0x03, 0x07, 0x01, 0x01
        /*0010*/ 	.byte	0x02, 0x03, 0x00, 0x00, 0x02, 0x06, 0x01, 0x00, 0x04, 0x0b, 0x08, 0x00, 0x01, 0x00, 0x00, 0x00
        /*0020*/ 	.byte	0x00, 0x00, 0x00, 0x00


//--------------------- .nv.info.nvi_many_series_one_param_f32 --------------------------
	.section	.nv.info.nvi_many_series_one_param_f32,"",@"SHT_CUDA_INFO"
	.sectionflags	@""
	.align	4


	//----- nvinfo : EIATTR_CUDA_API_VERSION
	.align		4
        /*0000*/ 	.byte	0x04, 0x37
        /*0002*/ 	.short	(.L_17 - .L_16)
.L_16:
        /*0004*/ 	.word	0x00000082


	//----- nvinfo : EIATTR_KPARAM_INFO
	.align		4
.L_17:
        /*0008*/ 	.byte	0x04, 0x17
        /*000a*/ 	.short	(.L_19 - .L_18)
.L_18:
        /*000c*/ 	.word	0x00000000
        /*0010*/ 	.short	0x0005
        /*0012*/ 	.short	0x0020
        /*0014*/ 	.byte	0x00, 0xf5, 0x21, 0x00


	//----- nvinfo : EIATTR_KPARAM_INFO
	.align		4
.L_19:
        /*0018*/ 	.byte	0x04, 0x17
        /*001a*/ 	.short	(.L_21 - .L_20)
.L_20:
        /*001c*/ 	.word	0x00000000
        /*0020*/ 	.short	0x0004
        /*0022*/ 	.short	0x0018
        /*0024*/ 	.byte	0x00, 0xf5, 0x21, 0x00


	//----- nvinfo : EIATTR_KPARAM_INFO
	.align		4
.L_21:
        /*0028*/ 	.byte	0x04, 0x17
        /*002a*/ 	.short	(.L_23 - .L_22)
.L_22:
        /*002c*/ 	.word	0x00000000
        /*0030*/ 	.short	0x0003
        /*0032*/ 	.short	0x0014
        /*0034*/ 	.byte	0x00, 0xf0, 0x11, 0x00


	//----- nvinfo : EIATTR_KPARAM_INFO
	.align		4
.L_23:
        /*0038*/ 	.byte	0x04, 0x17
        /*003a*/ 	.short	(.L_25 - .L_24)
.L_24:
        /*003c*/ 	.word	0x00000000
        /*0040*/ 	.short	0x0002
        /*0042*/ 	.short	0x0010
        /*0044*/ 	.byte	0x00, 0xf0, 0x11, 0x00


	//----- nvinfo : EIATTR_KPARAM_INFO
	.align		4
.L_25:
        /*0048*/ 	.byte	0x04, 0x17
        /*004a*/ 	.short	(.L_27 - .L_26)
.L_26:
        /*004c*/ 	.word	0x00000000
        /*0050*/ 	.short	0x0001
        /*0052*/ 	.short	0x0008
        /*0054*/ 	.byte	0x00, 0xf5, 0x21, 0x00


	//----- nvinfo : EIATTR_KPARAM_INFO
	.align		4
.L_27:
        /*0058*/ 	.byte	0x04, 0x17
        /*005a*/ 	.short	(.L_29 - .L_28)
.L_28:
        /*005c*/ 	.word	0x00000000
        /*0060*/ 	.short	0x0000
        /*0062*/ 	.short	0x0000
        /*0064*/ 	.byte	0x00, 0xf5, 0x21, 0x00


	//----- nvinfo : EIATTR_SPARSE_MMA_MASK
	.align		4
.L_29:
        /*0068*/ 	.byte	0x03, 0x50
        /*006a*/ 	.short	0x0000


	//----- nvinfo : EIATTR_MAXREG_COUNT
	.align		4
        /*006c*/ 	.byte	0x03, 0x1b
        /*006e*/ 	.short	0x00ff


	//----- nvinfo : EIATTR_MERCURY_ISA_VERSION
	.align		4
        /*0070*/ 	.byte	0x03, 0x5f
        /*0072*/ 	.short	0x0101


	//----- nvinfo : EIATTR_VRC_CTA_INIT_COUNT
	.align		4
        /*0074*/ 	.byte	0x02, 0x4a
	.zero		1
	.zero		1


	//----- nvinfo : EIATTR_EXIT_INSTR_OFFSETS
	.align		4
        /*0078*/ 	.byte	0x04, 0x1c
        /*007a*/ 	.short	(.L_31 - .L_30)


	//   ....[0]....
.L_30:
        /*007c*/ 	.word	0x00000060


	//   ....[1]....
        /*0080*/ 	.word	0x000000d0


	//   ....[2]....
        /*0084*/ 	.word	0x000021d0


	//----- nvinfo : EIATTR_INDIRECT_BRANCH_TARGETS
	.align		4
.L_31:
        /*0088*/ 	.byte	0x04, 0x34
        /*008a*/ 	.short	(.L_33 - .L_32)


	//   ....[0]....
.L_32:
        /*008c*/ 	.word	.L_x_13@srel
        /*0090*/ 	.short	0x0
        /*0092*/ 	.short	0x0
        /*0094*/ 	.word	0x3
        /*0098*/ 	.word	.L_x_9@srel
        /*009c*/ 	.word	.L_x_89@srel
        /*00a0*/ 	.word	.L_x_90@srel


	//----- nvinfo : EIATTR_CRS_STACK_SIZE
	.align		4
.L_33:
        /*00a4*/ 	.byte	0x04, 0x1e
        /*00a6*/ 	.short	(.L_35 - .L_34)
.L_34:
        /*00a8*/ 	.word	0x00000000


	//----- nvinfo : EIATTR_CBANK_PARAM_SIZE
	.align		4
.L_35:
        /*00ac*/ 	.byte	0x03, 0x19
        /*00ae*/ 	.short	0x0028


	//----- nvinfo : EIATTR_PARAM_CBANK
	.align		4
        /*00b0*/ 	.byte	0x04, 0x0a
        /*00b2*/ 	.short	(.L_37 - .L_36)
	.align		4
.L_36:
        /*00b4*/ 	.word	index@(.nv.constant0.nvi_many_series_one_param_f32)
        /*00b8*/ 	.short	0x0380
        /*00ba*/ 	.short	0x0028


	//----- nvinfo : EIATTR_SW_WAR
	.align		4
.L_37:
        /*00bc*/ 	.byte	0x04, 0x36
        /*00be*/ 	.short	(.L_39 - .L_38)
.L_38:
        /*00c0*/ 	.word	0x00000008
.L_39:


//--------------------- .nv.info.nvi_batch_f32    --------------------------
	.section	.nv.info.nvi_batch_f32,"",@"SHT_CUDA_INFO"
	.sectionflags	@""
	.align	4


	//----- nvinfo : EIATTR_CUDA_API_VERSION
	.align		4
        /*0000*/ 	.byte	0x04, 0x37
        /*0002*/ 	.short	(.L_41 - .L_40)
.L_40:
        /*0004*/ 	.word	0x00000082


	//----- nvinfo : EIATTR_KPARAM_INFO
	.align		4
.L_41:
        /*0008*/ 	.byte	0x04, 0x17
        /*000a*/ 	.short	(.L_43 - .L_42)
.L_42:
        /*000c*/ 	.word	0x00000000
        /*0010*/ 	.short	0x0004
        /*0012*/ 	.short	0x0018
        /*0014*/ 	.byte	0x00, 0xf5, 0x21, 0x00


	//----- nvinfo : EIATTR_KPARAM_INFO
	.align		4
.L_43:
        /*0018*/ 	.byte	0x04, 0x17
        /*001a*/ 	.short	(.L_45 - .L_44)
.L_44:
        /*001c*/ 	.word	0x00000000
        /*0020*/ 	.short	0x0003
        /*0022*/ 	.short	0x0014
        /*0024*/ 	.byte	0x00, 0xf0, 0x11, 0x00


	//----- nvinfo : EIATTR_KPARAM_INFO
	.align		4
.L_45:
        /*0028*/ 	.byte	0x04, 0x17
        /*002a*/ 	.short	(.L_47 - .L_46)
.L_46:
        /*002c*/ 	.word	0x00000000
        /*0030*/ 	.short	0x0002
        /*0032*/ 	.short	0x0010
        /*0034*/ 	.byte	0x00, 0xf0, 0x11, 0x00


	//----- nvinfo : EIATTR_KPARAM_INFO
	.align		4
.L_47:
        /*0038*/ 	.byte	0x04, 0x17
        /*003a*/ 	.short	(.L_49 - .L_48)
.L_48:
        /*003c*/ 	.word	0x00000000
        /*0040*/ 	.short	0x0001
        /*0042*/ 	.short	0x0008
        /*0044*/ 	.byte	0x00, 0xf5, 0x21, 0x00


	//----- nvinfo : EIATTR_KPARAM_INFO
	.align		4
.L_49:
        /*0048*/ 	.byte	0x04, 0x17
        /*004a*/ 	.short	(.L_51 - .L_50)
.L_50:
        /*004c*/ 	.word	0x00000000
        /*0050*/ 	.short	0x0000
        /*0052*/ 	.short	0x0000
        /*0054*/ 	.byte	0x00, 0xf5, 0x21, 0x00


	//----- nvinfo : EIATTR_SPARSE_MMA_MASK
	.align		4
.L_51:
        /*0058*/ 	.byte	0x03, 0x50
        /*005a*/ 	.short	0x0000


	//----- nvinfo : EIATTR_MAXREG_COUNT
	.align		4
        /*005c*/ 	.byte	0x03, 0x1b
        /*005e*/ 	.short	0x00ff


	//----- nvinfo : EIATTR_MERCURY_ISA_VERSION
	.align		4
        /*0060*/ 	.byte	0x03, 0x5f
        /*0062*/ 	.short	0x0101


	//----- nvinfo : EIATTR_VRC_CTA_INIT_COUNT
	.align		4
        /*0064*/ 	.byte	0x02, 0x4a
	.zero		1
	.zero		1


	//----- nvinfo : EIATTR_EXIT_INSTR_OFFSETS
	.align		4
        /*0068*/ 	.byte	0x04, 0x1c
        /*006a*/ 	.short	(.L_53 - .L_52)


	//   ....[0]....
.L_52:
        /*006c*/ 	.word	0x00000030


	//   ....[1]....
        /*0070*/ 	.word	0x00000070


	//   ....[2]....
        /*0074*/ 	.word	0x000005b0


	//   ....[3]....
        /*0078*/ 	.word	0x00000630


	//   ....[4]....
        /*007c*/ 	.word	0x00000b50


	//   ....[5]....
        /*0080*/ 	.word	0x00001590


	//----- nvinfo : EIATTR_CRS_STACK_SIZE
	.align		4
.L_53:
        /*0084*/ 	.byte	0x04, 0x1e
        /*0086*/ 	.short	(.L_55 - .L_54)
.L_54:
        /*0088*/ 	.word	0x00000000


	//----- nvinfo : EIATTR_CBANK_PARAM_SIZE
	.align		4
.L_55:
        /*008c*/ 	.byte	0x03, 0x19
        /*008e*/ 	.short	0x0020


	//----- nvinfo : EIATTR_PARAM_CBANK
	.align		4
        /*0090*/ 	.byte	0x04, 0x0a
        /*0092*/ 	.short	(.L_57 - .L_56)
	.align		4
.L_56:
        /*0094*/ 	.word	index@(.nv.constant0.nvi_batch_f32)
        /*0098*/ 	.short	0x0380
        /*009a*/ 	.short	0x0020


	//----- nvinfo : EIATTR_SW_WAR
	.align		4
.L_57:
        /*009c*/ 	.byte	0x04, 0x36
        /*009e*/ 	.short	(.L_59 - .L_58)
.L_58:
        /*00a0*/ 	.word	0x00000008
.L_59:


//--------------------- .nv.callgraph             --------------------------
	.section	.nv.callgraph,"",@"SHT_CUDA_CALLGRAPH"
	.align	4
	.sectionentsize	8
	.align		4
        /*0000*/ 	.word	0x00000000
	.align		4
        /*0004*/ 	.word	0xffffffff
	.align		4
        /*0008*/ 	.word	0x00000000
	.align		4
        /*000c*/ 	.word	0xfffffffe
	.align		4
        /*0010*/ 	.word	0x00000000
	.align		4
        /*0014*/ 	.word	0xfffffffd
	.align		4
        /*0018*/ 	.word	0x00000000
	.align		4
        /*001c*/ 	.word	0xfffffffc


//--------------------- .nv.constant2.nvi_many_series_one_param_f32 --------------------------
	.section	.nv.constant2.nvi_many_series_one_param_f32,"a",@progbits
	.sectionflags	@""
	.align	4
.nv.constant2.nvi_many_series_one_param_f32:
        /*0000*/ 	.byte	0xc0, 0x0b, 0x00, 0x00, 0x40, 0x0b, 0x00, 0x00, 0xb0, 0x0a, 0x00, 0x00


//--------------------- .text.nvi_many_series_one_param_f32 --------------------------
	.section	.text.nvi_many_series_one_param_f32,"ax",@progbits
	.align	128
        .global         nvi_many_series_one_param_f32
        .type           nvi_many_series_one_param_f32,@function
        .size           nvi_many_series_one_param_f32,(.L_x_91 - nvi_many_series_one_param_f32)
        .other          nvi_many_series_one_param_f32,@"STO_CUDA_ENTRY STV_DEFAULT"
nvi_many_series_one_param_f32:
.text.nvi_many_series_one_param_f32:
[----:B------:R-:W-:Y:S01]  /*0000*/  LDC R1, c[0x0][0x37c] ;  /* 0x0000df00ff017b82 */ /* 0x000fe20000000800 */
[----:B------:R-:W0:Y:S02]  /*0010*/  LDCU.64 UR10, c[0x0][0x390] ;  /* 0x00007200ff0a77ac */ /* 0x000e240008000a00 */
[----:B0-----:R-:W-:-:S04]  /*0020*/  UISETP.LT.AND UP0, UPT, UR10, UR11, UPT ;  /* 0x0000000b0a00728c */ /* 0x001fc8000bf01270 */
[----:B------:R-:W-:-:S04]  /*0030*/  USEL UR4, UR10, UR11, UP0 ;  /* 0x0000000b0a047287 */ /* 0x000fc80008000000 */
[----:B------:R-:W-:-:S06]  /*0040*/  UISETP.GE.AND UP0, UPT, UR4, 0x1, UPT ;  /* 0x000000010400788c */ /* 0x000fcc000bf06270 */
[----:B------:R-:W-:-:S13]  /*0050*/  PLOP3.LUT P0, PT, PT, PT, UP0, 0x80, 0x8 ;  /* 0x000000000008781c */ /* 0x000fda0003f0f008 */
[----:B------:R-:W-:Y:S05]  /*0060*/  @!P0 EXIT ;  /* 0x000000000000894d */ /* 0x000fea0003800000 */
[----:B------:R-:W0:Y:S01]  /*0070*/  S2R R7, SR_TID.X ;  /* 0x0000000000077919 */ /* 0x000e220000002100 */
[----:B------:R-:W1:Y:S01]  /*0080*/  LDCU UR6, c[0x0][0x360] ;  /* 0x00006c00ff0677ac */ /* 0x000e620008000800 */
[----:B------:R-:W0:Y:S08]  /*0090*/  S2UR UR4, SR_CTAID.X ;  /* 0x00000000000479c3 */ /* 0x000e300000002500 */
[----:B------:R-:W0:Y:S02]  /*00a0*/  LDC R0, c[0x0][0x360] ;  /* 0x0000d800ff007b82 */ /* 0x000e240000000800 */
[----:B0-----:R-:W-:-:S05]  /*00b0*/  IMAD R7, R0, UR4, R7 ;  /* 0x0000000400077c24 */ /* 0x001fca000f8e0207 */
[----:B------:R-:W-:-:S13]  /*00c0*/  ISETP.GE.AND P0, PT, R7, UR10, PT ;  /* 0x0000000a07007c0c */ /* 0x000fda000bf06270 */
[----:B-1----:R-:W-:Y:S05]  /*00d0*/  @P0 EXIT ;  /* 0x000000000000094d */ /* 0x002fea0003800000 */
[----:B------:R-:W0:Y:S01]  /*00e0*/  LDCU.64 UR4, c[0x0][0x3a0] ;  /* 0x00007400ff0477ac */ /* 0x000e220008000a00 */
[----:B------:R-:W-:Y:S01]  /*00f0*/  BSSY.RECONVERGENT B1, `(.L_x_0) ;  /* 0x000020d000017945 */ /* 0x000fe20003800200 */
[----:B------:R-:W1:Y:S01]  /*0100*/  LDCU UR8, c[0x0][0x370] ;  /* 0x00006e00ff0877ac */ /* 0x000e620008000800 */
[----:B------:R-:W-:Y:S02]  /*0110*/  ULOP3.LUT UR7, UR11, 0x7ffffff8, URZ, 0xc0, !UPT ;  /* 0x7ffffff80b077892 */ /* 0x000fe4000f8ec0ff */
[----:B------:R-:W-:Y:S01]  /*0120*/  ULOP3.LUT UR12, UR11, 0x7, URZ, 0xc0, !UPT ;  /* 0x000000070b0c7892 */ /* 0x000fe2000f8ec0ff */
[----:B------:R-:W2:Y:S01]  /*0130*/  LDCU.64 UR24, c[0x0][0x358] ;  /* 0x00006b00ff1877ac */ /* 0x000ea20008000a00 */
[----:B------:R-:W-:Y:S02]  /*0140*/  UIADD3 UR9, UPT, UPT, -UR7, URZ, URZ ;  /* 0x000000ff07097290 */ /* 0x000fe4000fffe1ff */
[----:B0-----:R-:W-:Y:S02]  /*0150*/  UIMAD.WIDE.U32 UR14, UR10, 0x8, UR4 ;  /* 0x000000080a0e78a5 */ /* 0x001fe4000f8e0004 */
[----:B------:R-:W-:-:S02]  /*0160*/  UIMAD.WIDE.U32 UR16, UR10, 0xc, UR4 ;  /* 0x0000000c0a1078a5 */ /* 0x000fc4000f8e0004 */
[----:B------:R-:W-:Y:S02]  /*0170*/  UIMAD.WIDE.U32 UR18, UR10, 0x10, UR4 ;  /* 0x000000100a1278a5 */ /* 0x000fe4000f8e0004 */
[----:B------:R-:W-:Y:S02]  /*0180*/  UIMAD.WIDE.U32 UR20, UR10, 0x14, UR4 ;  /* 0x000000140a1478a5 */ /* 0x000fe4000f8e0004 */
[----:B------:R-:W-:Y:S02]  /*0190*/  UIMAD.WIDE.U32 UR22, UR10, 0x18, UR4 ;  /* 0x000000180a1678a5 */ /* 0x000fe4000f8e0004 */
[----:B------:R-:W-:Y:S02]  /*01a0*/  UIMAD.WIDE.U32 UR4, UR10, 0x1c, UR4 ;  /* 0x0000001c0a0478a5 */ /* 0x000fe4000f8e0004 */
[----:B-12---:R-:W-:-:S12]  /*01b0*/  UIMAD UR6, UR6, UR8, URZ ;  /* 0x00000008060672a4 */ /* 0x006fd8000f8e02ff */
.L_x_46:
[----:B01----:R-:W0:Y:S08]  /*01c0*/  LDC.64 R4, c[0x0][0x398] ;  /* 0x0000e600ff047b82 */ /* 0x003e300000000a00 */
[----:B---3--:R-:W1:Y:S01]  /*01d0*/  LDC R3, c[0x0][0x394] ;  /* 0x0000e500ff037b82 */ /* 0x008e620000000800 */
[----:B0-----:R-:W-:-:S06]  /*01e0*/  IMAD.WIDE R4, R7, 0x4, R4 ;  /* 0x0000000407047825 */ /* 0x001fcc00078e0204 */
[----:B--2---:R-:W2:Y:S01]  /*01f0*/  LDG.E.CONSTANT R4, desc[UR24][R4.64] ;  /* 0x0000001804047981 */ /* 0x004ea2000c1e9900 */
[----:B------:R-:W-:Y:S01]  /*0200*/  BSSY.RECONVERGENT B0, `(.L_x_1) ;  /* 0x00001f7000007945 */ /* 0x000fe20003800200 */
[----:B--2---:R-:W-:-:S04]  /*0210*/  VIMNMX R12, PT, PT, RZ, R4, !PT ;  /* 0x00000004ff0c7248 */ /* 0x004fc80007fe0100 */
[----:B-1----:R-:W-:-:S13]  /*0220*/  ISETP.GE.AND P0, PT, R12, R3, PT ;  /* 0x000000030c00720c */ /* 0x002fda0003f06270 */
[----:B-----5:R-:W-:Y:S05]  /*0230*/  @!P0 BRA `(.L_x_2) ;  /* 0x0000000400308947 */ /* 0x020fea0003800000 */
[----:B------:R-:W-:Y:S01]  /*0240*/  ISETP.GE.U32.AND P0, PT, R3, 0x8, PT ;  /* 0x000000080300780c */ /* 0x000fe20003f06070 */
[----:B------:R-:W-:-:S12]  /*0250*/  HFMA2 R0, -RZ, RZ, 0, 0 ;  /* 0x00000000ff007431 */ /* 0x000fd800000001ff */
[----:B------:R-:W-:Y:S05]  /*0260*/  @!P0 BRA `(.L_x_3) ;  /* 0x0000000000808947 */ /* 0x000fea0003800000 */
[----:B------:R-:W0:Y:S01]  /*0270*/  LDC R0, c[0x0][0x390] ;  /* 0x0000e400ff007b82 */ /* 0x000e220000000800 */
[----:B------:R-:W-:Y:S01]  /*0280*/  MOV R23, R7 ;  /* 0x0000000700177202 */ /* 0x000fe20000000f00 */
[----:B------:R-:W-:-:S06]  /*0290*/  UMOV UR8, UR9 ;  /* 0x0000000900087c82 */ /* 0x000fcc0008000000 */
[----:B------:R-:W1:Y:S02]  /*02a0*/  LDC.64 R4, c[0x0][0x3a0] ;  /* 0x0000e800ff047b82 */ /* 0x000e640000000a00 */
.L_x_4:
[----:B--2---:R-:W-:Y:S02]  /*02b0*/  HFMA2 R8, -RZ, RZ, 0, 2.384185791015625e-07 ;  /* 0x00000004ff087431 */ /* 0x004fe400000001ff */
[----:B-1----:R-:W-:-:S04]  /*02c0*/  IMAD.WIDE R10, R23, 0x4, R4 ;  /* 0x00000004170a7825 */ /* 0x002fc800078e0204 */
[----:B------:R-:W-:Y:S01]  /*02d0*/  HFMA2 R18, -RZ, RZ, 0, 2.384185791015625e-07 ;  /* 0x00000004ff127431 */ /* 0x000fe200000001ff */
[----:B------:R-:W-:Y:S01]  /*02e0*/  MOV R14, 0x4 ;  /* 0x00000004000e7802 */ /* 0x000fe20000000f00 */
[----:B------:R-:W-:Y:S01]  /*02f0*/  HFMA2 R20, -RZ, RZ, 0, 2.384185791015625e-07 ;  /* 0x00000004ff147431 */ /* 0x000fe200000001ff */
[----:B------:R-:W-:Y:S01]  /*0300*/  MOV R16, 0x4 ;  /* 0x0000000400107802 */ /* 0x000fe20000000f00 */
[----:B------:R-:W-:Y:S01]  /*0310*/  UIADD3 UR8, UPT, UPT, UR8, 0x8, URZ ;  /* 0x0000000808087890 */ /* 0x000fe2000fffe0ff */
[----:B------:R-:W-:Y:S01]  /*0320*/  MOV R25, 0x7fffffff ;  /* 0x7fffffff00197802 */ /* 0x000fe20000000f00 */
[C---:B0-----:R-:W-:Y:S01]  /*0330*/  IMAD.WIDE.U32 R12, R0.reuse, 0x4, R10 ;  /* 0x00000004000c7825 */ /* 0x041fe200078e000a */
[----:B------:R-:W-:Y:S01]  /*0340*/  MOV R2, 0x4 ;  /* 0x0000000400027802 */ /* 0x000fe20000000f00 */
[----:B------:R-:W-:Y:S02]  /*0350*/  UISETP.NE.AND UP0, UPT, UR8, URZ, UPT ;  /* 0x000000ff0800728c */ /* 0x000fe4000bf05270 */
[C---:B------:R-:W-:Y:S01]  /*0360*/  IMAD.WIDE R14, R23.reuse, R14, UR14 ;  /* 0x0000000e170e7e25 */ /* 0x040fe2000f8e020e */
[----:B------:R0:W-:Y:S03]  /*0370*/  STG.E desc[UR24][R10.64], R25 ;  /* 0x000000190a007986 */ /* 0x0001e6000c101918 */
[C---:B------:R-:W-:Y:S01]  /*0380*/  IMAD.WIDE R8, R23.reuse, R8, UR16 ;  /* 0x0000001017087e25 */ /* 0x040fe2000f8e0208 */
[----:B------:R2:W-:Y:S03]  /*0390*/  STG.E desc[UR24][R12.64], R25 ;  /* 0x000000190c007986 */ /* 0x0005e6000c101918 */
[C---:B------:R-:W-:Y:S01]  /*03a0*/  IMAD.WIDE R16, R23.reuse, R16, UR18 ;  /* 0x0000001217107e25 */ /* 0x040fe2000f8e0210 */
[----:B------:R2:W-:Y:S03]  /*03b0*/  STG.E desc[UR24][R14.64], R25 ;  /* 0x000000190e007986 */ /* 0x0005e6000c101918 */
[C---:B------:R-:W-:Y:S01]  /*03c0*/  IMAD.WIDE R18, R23.reuse, R18, UR20 ;  /* 0x0000001417127e25 */ /* 0x040fe2000f8e0212 */
[----:B------:R2:W-:Y:S03]  /*03d0*/  STG.E desc[UR24][R8.64], R25 ;  /* 0x0000001908007986 */ /* 0x0005e6000c101918 */
[C---:B0-----:R-:W-:Y:S01]  /*03e0*/  IMAD.WIDE R10, R23.reuse, R2, UR22 ;  /* 0x00000016170a7e25 */ /* 0x041fe2000f8e0202 */
[----:B------:R2:W-:Y:S03]  /*03f0*/  STG.E desc[UR24][R16.64], R25 ;  /* 0x0000001910007986 */ /* 0x0005e6000c101918 */
[----:B------:R-:W-:Y:S01]  /*0400*/  IMAD.WIDE R20, R23, R20, UR4 ;  /* 0x0000000417147e25 */ /* 0x000fe2000f8e0214 */
[----:B------:R2:W-:Y:S01]  /*0410*/  STG.E desc[UR24][R18.64], R25 ;  /* 0x0000001912007986 */ /* 0x0005e2000c101918 */
[----:B------:R-:W-:-:S03]  /*0420*/  LEA R23, R0, R23, 0x3 ;  /* 0x0000001700177211 */ /* 0x000fc600078e18ff */
[----:B------:R2:W-:Y:S04]  /*0430*/  STG.E desc[UR24][R10.64], R25 ;  /* 0x000000190a007986 */ /* 0x0005e8000c101918 */
[----:B------:R2:W-:Y:S01]  /*0440*/  STG.E desc[UR24][R20.64], R25 ;  /* 0x0000001914007986 */ /* 0x0005e2000c101918 */
[----:B------:R-:W-:Y:S05]  /*0450*/  BRA.U UP0, `(.L_x_4) ;  /* 0xfffffffd00947547 */ /* 0x000fea000b83ffff */
[----:B------:R-:W-:-:S07]  /*0460*/  MOV R0, UR7 ;  /* 0x0000000700007c02 */ /* 0x000fce0008000f00 */
.L_x_3:
[----:B------:R-:W-:-:S09]  /*0470*/  UISETP.NE.AND UP0, UPT, UR12, URZ, UPT ;  /* 0x000000ff0c00728c */ /* 0x000fd2000bf05270 */
[----:B------:R-:W-:Y:S05]  /*0480*/  BRA.U !UP0, `(.L_x_5) ;  /* 0x0000001d08387547 */ /* 0x000fea000b800000 */
[----:B------:R-:W-:Y:S01]  /*0490*/  UIADD3 UR8, UPT, UPT, UR12, -0x1, URZ ;  /* 0xffffffff0c087890 */ /* 0x000fe2000fffe0ff */
[----:B------:R-:W-:-:S03]  /*04a0*/  LOP3.LUT P0, R2, R3, 0x3, RZ, 0xc0, !PT ;  /* 0x0000000303027812 */ /* 0x000fc6000780c0ff */
[----:B------:R-:W-:-:S09]  /*04b0*/  UISETP.GE.U32.AND UP0, UPT, UR8, 0x3, UPT ;  /* 0x000000030800788c */ /* 0x000fd2000bf06070 */
[----:B------:R-:W-:Y:S05]  /*04c0*/  BRA.U !UP0, `(.L_x_6) ;  /* 0x0000000108347547 */ /* 0x000fea000b800000 */
[----:B--2---:R-:W0:Y:S01]  /*04d0*/  LDC R13, c[0x0][0x390] ;  /* 0x0000e400ff0d7b82 */ /* 0x004e220000000800 */
[----:B------:R-:W-:-:S07]  /*04e0*/  MOV R15, 0x7fffffff ;  /* 0x7fffffff000f7802 */ /* 0x000fce0000000f00 */
[----:B------:R-:W1:Y:S01]  /*04f0*/  LDC.64 R4, c[0x0][0x3a0] ;  /* 0x0000e800ff047b82 */ /* 0x000e620000000a00 */
[C---:B0-----:R-:W-:Y:S01]  /*0500*/  IMAD R9, R0.reuse, R13, R7 ;  /* 0x0000000d00097224 */ /* 0x041fe200078e0207 */
[----:B------:R-:W-:-:S03]  /*0510*/  IADD3 R0, PT, PT, R0, 0x4, RZ ;  /* 0x0000000400007810 */ /* 0x000fc60007ffe0ff */
[----:B-1----:R-:W-:-:S05]  /*0520*/  IMAD.WIDE R4, R9, 0x4, R4 ;  /* 0x0000000409047825 */ /* 0x002fca00078e0204 */
[----:B------:R0:W-:Y:S01]  /*0530*/  STG.E desc[UR24][R4.64], R15 ;  /* 0x0000000f04007986 */ /* 0x0001e2000c101918 */
[----:B------:R-:W-:-:S05]  /*0540*/  IMAD.WIDE.U32 R8, R13, 0x4, R4 ;  /* 0x000000040d087825 */ /* 0x000fca00078e0004 */
[----:B------:R0:W-:Y:S01]  /*0550*/  STG.E desc[UR24][R8.64], R15 ;  /* 0x0000000f08007986 */ /* 0x0001e2000c101918 */
[----:B------:R-:W-:-:S05]  /*0560*/  IMAD.WIDE.U32 R10, R13, 0x4, R8 ;  /* 0x000000040d0a7825 */ /* 0x000fca00078e0008 */
[----:B------:R0:W-:Y:S01]  /*0570*/  STG.E desc[UR24][R10.64], R15 ;  /* 0x0000000f0a007986 */ /* 0x0001e2000c101918 */
[----:B------:R-:W-:-:S05]  /*0580*/  IMAD.WIDE.U32 R12, R13, 0x4, R10 ;  /* 0x000000040d0c7825 */ /* 0x000fca00078e000a */
[----:B------:R0:W-:Y:S02]  /*0590*/  STG.E desc[UR24][R12.64], R15 ;  /* 0x0000000f0c007986 */ /* 0x0001e4000c101918 */
.L_x_6:
[----:B------:R-:W-:Y:S05]  /*05a0*/  @!P0 BRA `(.L_x_5) ;  /* 0x0000001800f08947 */ /* 0x000fea0003800000 */
[----:B------:R-:W-:Y:S02]  /*05b0*/  ISETP.NE.AND P0, PT, R2, 0x1, PT ;  /* 0x000000010200780c */ /* 0x000fe40003f05270 */
[----:B------:R-:W-:-:S04]  /*05c0*/  LOP3.LUT R3, R3, 0x1, RZ, 0xc0, !PT ;  /* 0x0000000103037812 */ /* 0x000fc800078ec0ff */
[----:B------:R-:W-:-:S07]  /*05d0*/  ISETP.NE.U32.AND P1, PT, R3, 0x1, PT ;  /* 0x000000010300780c */ /* 0x000fce0003f25070 */
[----:B------:R-:W-:Y:S06]  /*05e0*/  @!P0 BRA `(.L_x_7) ;  /* 0x0000000000248947 */ /* 0x000fec0003800000 */
[----:B0-----:R-:W2:Y:S08]  /*05f0*/  LDC R5, c[0x0][0x390] ;  /* 0x0000e400ff057b82 */ /* 0x001eb00000000800 */
[----:B------:R-:W0:Y:S01]  /*0600*/  LDC.64 R2, c[0x0][0x3a0] ;  /* 0x0000e800ff027b82 */ /* 0x000e220000000a00 */
[C---:B--2---:R-:W-:Y:S01]  /*0610*/  IMAD R9, R0.reuse, R5, R7 ;  /* 0x0000000500097224 */ /* 0x044fe200078e0207 */
[----:B------:R-:W-:-:S03]  /*0620*/  IADD3 R0, PT, PT, R0, 0x2, RZ ;  /* 0x0000000200007810 */ /* 0x000fc60007ffe0ff */
[----:B0-----:R-:W-:Y:S01]  /*0630*/  IMAD.WIDE R2, R9, 0x4, R2 ;  /* 0x0000000409027825 */ /* 0x001fe200078e0202 */
[----:B------:R-:W-:-:S03]  /*0640*/  MOV R9, 0x7fffffff ;  /* 0x7fffffff00097802 */ /* 0x000fc60000000f00 */
[----:B------:R-:W-:Y:S02]  /*0650*/  IMAD.WIDE.U32 R4, R5, 0x4, R2 ;  /* 0x0000000405047825 */ /* 0x000fe400078e0002 */
[----:B------:R1:W-:Y:S04]  /*0660*/  STG.E desc[UR24][R2.64], R9 ;  /* 0x0000000902007986 */ /* 0x0003e8000c101918 */
[----:B------:R1:W-:Y:S02]  /*0670*/  STG.E desc[UR24][R4.64], R9 ;  /* 0x0000000904007986 */ /* 0x0003e4000c101918 */
.L_x_7:
[----:B------:R-:W-:Y:S05]  /*0680*/  @P1 BRA `(.L_x_5) ;  /* 0x0000001800b81947 */ /* 0x000fea0003800000 */
[----:B-1----:R-:W1:Y:S01]  /*0690*/  LDC.64 R2, c[0x0][0x3a0] ;  /* 0x0000e800ff027b82 */ /* 0x002e620000000a00 */
[----:B------:R-:W3:Y:S01]  /*06a0*/  LDCU UR8, c[0x0][0x390] ;  /* 0x00007200ff0877ac */ /* 0x000ee20008000800 */
[----:B0-2---:R-:W-:Y:S01]  /*06b0*/  MOV R9, 0x7fffffff ;  /* 0x7fffffff00097802 */ /* 0x005fe20000000f00 */
[----:B---3--:R-:W-:-:S04]  /*06c0*/  IMAD R5, R0, UR8, R7 ;  /* 0x0000000800057c24 */ /* 0x008fc8000f8e0207 */
[----:B-1----:R-:W-:-:S05]  /*06d0*/  IMAD.WIDE R2, R5, 0x4, R2 ;  /* 0x0000000405027825 */ /* 0x002fca00078e0202 */
[----:B------:R3:W-:Y:S01]  /*06e0*/  STG.E desc[UR24][R2.64], R9 ;  /* 0x0000000902007986 */ /* 0x0007e2000c101918 */
[----:B------:R-:W-:Y:S05]  /*06f0*/  BRA `(.L_x_5) ;  /* 0x00000018009c7947 */ /* 0x000fea0003800000 */
.L_x_2:
[----:B------:R-:W-:Y:S01]  /*0700*/  ISETP.GE.AND P0, PT, R4, 0x1, PT ;  /* 0x000000010400780c */ /* 0x000fe20003f06270 */
[----:B------:R-:W-:-:S12]  /*0710*/  BSSY.RECONVERGENT B2, `(.L_x_8) ;  /* 0x000004b000027945 */ /* 0x000fd80003800200 */
[----:B------:R-:W-:Y:S05]  /*0720*/  @!P0 BRA `(.L_x_9) ;  /* 0x0000000400248947 */ /* 0x000fea0003800000 */
[----:B------:R-:W-:Y:S01]  /*0730*/  ISETP.GE.AND P0, PT, R4, 0x8, PT ;  /* 0x000000080400780c */ /* 0x000fe20003f06270 */
[----:B------:R-:W-:Y:S01]  /*0740*/  BSSY.RECONVERGENT B3, `(.L_x_10) ;  /* 0x000001e000037945 */ /* 0x000fe20003800200 */
[----:B------:R-:W-:Y:S01]  /*0750*/  LOP3.LUT R6, R12, 0x7, RZ, 0xc0, !PT ;  /* 0x000000070c067812 */ /* 0x000fe200078ec0ff */
[----:B------:R-:W-:-:S03]  /*0760*/  HFMA2 R0, -RZ, RZ, 0, 0 ;  /* 0x00000000ff007431 */ /* 0x000fc600000001ff */
[----:B------:R-:W-:-:S07]  /*0770*/  ISETP.NE.AND P1, PT, R6, RZ, PT ;  /* 0x000000ff0600720c */ /* 0x000fce0003f25270 */
[----:B------:R-:W-:Y:S06]  /*0780*/  @!P0 BRA `(.L_x_11) ;  /* 0x0000000000648947 */ /* 0x000fec0003800000 */
[----:B------:R-:W0:Y:S01]  /*0790*/  LDC R13, c[0x0][0x390] ;  /* 0x0000e400ff0d7b82 */ /* 0x000e220000000800 */
[----:B------:R-:W-:Y:S02]  /*07a0*/  LOP3.LUT R0, R12, 0x7ffffff8, RZ, 0xc0, !PT ;  /* 0x7ffffff80c007812 */ /* 0x000fe400078ec0ff */
[----:B------:R-:W-:-:S05]  /*07b0*/  MOV R2, RZ ;  /* 0x000000ff00027202 */ /* 0x000fca0000000f00 */
[----:B------:R-:W1:Y:S02]  /*07c0*/  LDC.64 R4, c[0x0][0x3a0] ;  /* 0x0000e800ff047b82 */ /* 0x000e640000000a00 */
.L_x_12:
[C---:B0-2---:R-:W-:Y:S01]  /*07d0*/  IMAD R19, R2.reuse, R13, R7 ;  /* 0x0000000d02137224 */ /* 0x045fe200078e0207 */
[----:B------:R-:W-:Y:S02]  /*07e0*/  MOV R27, 0x7fffffff ;  /* 0x7fffffff001b7802 */ /* 0x000fe40000000f00 */
[----:B------:R-:W-:Y:S01]  /*07f0*/  IADD3 R2, PT, PT, R2, 0x8, RZ ;  /* 0x0000000802027810 */ /* 0x000fe20007ffe0ff */
[----:B-1----:R-:W-:-:S03]  /*0800*/  IMAD.WIDE R18, R19, 0x4, R4 ;  /* 0x0000000413127825 */ /* 0x002fc600078e0204 */
[----:B------:R-:W-:Y:S02]  /*0810*/  ISETP.NE.AND P0, PT, R2, R0, PT ;  /* 0x000000000200720c */ /* 0x000fe40003f05270 */
[----:B------:R2:W-:Y:S01]  /*0820*/  STG.E desc[UR24][R18.64], R27 ;  /* 0x0000001b12007986 */ /* 0x0005e2000c101918 */
[----:B------:R-:W-:-:S05]  /*0830*/  IMAD.WIDE.U32 R20, R13, 0x4, R18 ;  /* 0x000000040d147825 */ /* 0x000fca00078e0012 */
        /* <DEDUP_REMOVED lines=13> */
[----:B------:R-:W-:Y:S05]  /*0910*/  @P0 BRA `(.L_x_12) ;  /* 0xfffffffc00ac0947 */ /* 0x000fea000383ffff */
.L_x_11:
[----:B------:R-:W-:Y:S05]  /*0920*/  BSYNC.RECONVERGENT B3 ;  /* 0x0000000000037941 */ /* 0x000fea0003800200 */
.L_x_10:
[----:B------:R-:W-:Y:S05]  /*0930*/  @!P1 BRA `(.L_x_9) ;  /* 0x0000000000a09947 */ /* 0x000fea0003800000 */
[----:B------:R-:W-:Y:S01]  /*0940*/  LOP3.LUT R2, R12, 0x3, RZ, 0xc0, !PT ;  /* 0x000000030c027812 */ /* 0x000fe200078ec0ff */
[----:B------:R-:W-:Y:S01]  /*0950*/  BSSY.RECONVERGENT B3, `(.L_x_13) ;  /* 0x0000014000037945 */ /* 0x000fe20003800200 */
[----:B------:R-:W-:Y:S02]  /*0960*/  ISETP.GE.U32.AND P0, PT, R6, 0x4, PT ;  /* 0x000000040600780c */ /* 0x000fe40003f06070 */
[----:B------:R-:W-:-:S04]  /*0970*/  VIMNMX.U32 R2, PT, PT, R2, 0x2, PT ;  /* 0x0000000202027848 */ /* 0x000fc80003fe0000 */
[----:B------:R-:W-:-:S04]  /*0980*/  SHF.L.U32 R2, R2, 0x2, RZ ;  /* 0x0000000202027819 */ /* 0x000fc800000006ff */
[----:B--2---:R-:W0:Y:S02]  /*0990*/  LDC R16, c[0x2][R2] ;  /* 0x0080000002107b82 */ /* 0x004e240000000800 */
[----:B0-----:R-:W-:Y:S01]  /*09a0*/  SHF.R.S32.HI R17, RZ, 0x1f, R16 ;  /* 0x0000001fff117819 */ /* 0x001fe20000011410 */
[----:B------:R-:W-:Y:S06]  /*09b0*/  @!P0 BRA `(.L_x_14) ;  /* 0x0000000000348947 */ /* 0x000fec0003800000 */
[----:B------:R-:W0:Y:S01]  /*09c0*/  LDC R15, c[0x0][0x390] ;  /* 0x0000e400ff0f7b82 */ /* 0x000e220000000800 */
        /* <DEDUP_REMOVED lines=12> */
.L_x_14:
[----:B------:R-:W-:Y:S05]  /*0a90*/  BSYNC.RECONVERGENT B3 ;  /* 0x0000000000037941 */ /* 0x000fea0003800200 */
.L_x_13:
[----:B------:R-:W-:Y:S05]  /*0aa0*/  BRX R16 -0xab0                                                          (*"BRANCH_TARGETS .L_x_9,.L_x_89,.L_x_90"*) ;  /* 0xfffffff410547949 */ /* 0x000fea000383ffff */
.L_x_90:
[----:B0-----:R-:W0:Y:S08]  /*0ab0*/  LDC R9, c[0x0][0x390] ;  /* 0x0000e400ff097b82 */ /* 0x001e300000000800 */
[----:B------:R-:W1:Y:S01]  /*0ac0*/  LDC.64 R4, c[0x0][0x3a0] ;  /* 0x0000e800ff047b82 */ /* 0x000e620000000a00 */
[C---:B0-----:R-:W-:Y:S01]  /*0ad0*/  IMAD R11, R0.reuse, R9, R7 ;  /* 0x00000009000b7224 */ /* 0x041fe200078e0207 */
[----:B------:R-:W-:-:S03]  /*0ae0*/  IADD3 R0, PT, PT, R0, 0x2, RZ ;  /* 0x0000000200007810 */ /* 0x000fc60007ffe0ff */
[----:B-1----:R-:W-:Y:S01]  /*0af0*/  IMAD.WIDE R4, R11, 0x4, R4 ;  /* 0x000000040b047825 */ /* 0x002fe200078e0204 */
[----:B------:R-:W-:-:S03]  /*0b00*/  MOV R11, 0x7fffffff ;  /* 0x7fffffff000b7802 */ /* 0x000fc60000000f00 */
[----:B------:R-:W-:Y:S02]  /*0b10*/  IMAD.WIDE.U32 R8, R9, 0x4, R4 ;  /* 0x0000000409087825 */ /* 0x000fe400078e0004 */
[----:B------:R1:W-:Y:S04]  /*0b20*/  STG.E desc[UR24][R4.64], R11 ;  /* 0x0000000b04007986 */ /* 0x0003e8000c101918 */
[----:B------:R1:W-:Y:S02]  /*0b30*/  STG.E desc[UR24][R8.64], R11 ;  /* 0x0000000b08007986 */ /* 0x0003e4000c101918 */
.L_x_89:
[----:B------:R-:W-:-:S04]  /*0b40*/  LOP3.LUT R2, R12, 0x1, RZ, 0xc0, !PT ;  /* 0x000000010c027812 */ /* 0x000fc800078ec0ff */
[----:B------:R-:W-:-:S13]  /*0b50*/  ISETP.NE.U32.AND P0, PT, R2, 0x1, PT ;  /* 0x000000010200780c */ /* 0x000fda0003f05070 */
[----:B01----:R-:W0:Y:S01]  /*0b60*/  @!P0 LDC R9, c[0x0][0x390] ;  /* 0x0000e400ff098b82 */ /* 0x003e220000000800 */
[----:B------:R-:W-:-:S07]  /*0b70*/  @!P0 MOV R11, 0x7fffffff ;  /* 0x7fffffff000b8802 */ /* 0x000fce0000000f00 */
[----:B------:R-:W1:Y:S01]  /*0b80*/  @!P0 LDC.64 R4, c[0x0][0x3a0] ;  /* 0x0000e800ff048b82 */ /* 0x000e620000000a00 */
[----:B0-----:R-:W-:-:S04]  /*0b90*/  @!P0 IMAD R9, R0, R9, R7 ;  /* 0x0000000900098224 */ /* 0x001fc800078e0207 */
[----:B-1----:R-:W-:-:S05]  /*0ba0*/  @!P0 IMAD.WIDE R4, R9, 0x4, R4 ;  /* 0x0000000409048825 */ /* 0x002fca00078e0204 */
[----:B------:R1:W-:Y:S02]  /*0bb0*/  @!P0 STG.E desc[UR24][R4.64], R11 ;  /* 0x0000000b04008986 */ /* 0x0003e4000c101918 */
.L_x_9:
[----:B------:R-:W-:Y:S05]  /*0bc0*/  BSYNC.RECONVERGENT B2 ;  /* 0x0000000000027941 */ /* 0x000fea0003800200 */
.L_x_8:
[----:B0-2---:R-:W0:Y:S01]  /*0bd0*/  LDC R9, c[0x0][0x390] ;  /* 0x0000e400ff097b82 */ /* 0x005e220000000800 */
[----:B-1----:R-:W-:Y:S01]  /*0be0*/  HFMA2 R5, -RZ, RZ, 4.4765625, 0 ;  /* 0x447a0000ff057431 */ /* 0x002fe200000001ff */
[----:B------:R-:W-:-:S04]  /*0bf0*/  IADD3 R6, PT, PT, R12, 0x1, RZ ;  /* 0x000000010c067810 */ /* 0x000fc80007ffe0ff */
[----:B------:R-:W-:Y:S02]  /*0c00*/  ISETP.GE.U32.AND P0, PT, R6, R3, PT ;  /* 0x000000030600720c */ /* 0x000fe40003f06070 */
[----:B------:R-:W1:Y:S01]  /*0c10*/  LDC.64 R16, c[0x0][0x3a0] ;  /* 0x0000e800ff107b82 */ /* 0x000e620000000a00 */
[----:B0-----:R-:W-:-:S04]  /*0c20*/  IMAD R11, R12, R9, R7 ;  /* 0x000000090c0b7224 */ /* 0x001fc800078e0207 */
[----:B-1----:R-:W-:-:S05]  /*0c30*/  IMAD.WIDE R16, R11, 0x4, R16 ;  /* 0x000000040b107825 */ /* 0x002fca00078e0210 */
[----:B------:R0:W-:Y:S01]  /*0c40*/  STG.E desc[UR24][R16.64], R5 ;  /* 0x0000000510007986 */ /* 0x0001e2000c101918 */
[----:B------:R-:W-:Y:S05]  /*0c50*/  @P0 BRA `(.L_x_5) ;  /* 0x0000001400440947 */ /* 0x000fea0003800000 */
[----:B------:R-:W1:Y:S08]  /*0c60*/  LDC.64 R24, c[0x0][0x380] ;  /* 0x0000e000ff187b82 */ /* 0x000e700000000a00 */
[----:B------:R-:W2:Y:S01]  /*0c70*/  LDC.64 R18, c[0x0][0x388] ;  /* 0x0000e200ff127b82 */ /* 0x000ea20000000a00 */
[----:B-1----:R-:W-:-:S05]  /*0c80*/  IMAD.WIDE R24, R11, 0x4, R24 ;  /* 0x000000040b187825 */ /* 0x002fca00078e0218 */
[----:B------:R-:W3:Y:S01]  /*0c90*/  LDG.E.CONSTANT R0, desc[UR24][R24.64] ;  /* 0x0000001818007981 */ /* 0x000ee2000c1e9900 */
[----:B--2---:R-:W-:-:S05]  /*0ca0*/  IMAD.WIDE R18, R11, 0x4, R18 ;  /* 0x000000040b127825 */ /* 0x004fca00078e0212 */
[----:B------:R-:W2:Y:S01]  /*0cb0*/  LDG.E.CONSTANT R11, desc[UR24][R18.64] ;  /* 0x00000018120b7981 */ /* 0x000ea2000c1e9900 */
[----:B------:R-:W-:-:S04]  /*0cc0*/  LOP3.LUT R2, RZ, R12, RZ, 0x33, !PT ;  /* 0x0000000cff027212 */ /* 0x000fc800078e33ff */
[----:B------:R-:W-:-:S04]  /*0cd0*/  IADD3 R2, PT, PT, R2, R3, RZ ;  /* 0x0000000302027210 */ /* 0x000fc80007ffe0ff */
[----:B------:R-:W-:Y:S01]  /*0ce0*/  LOP3.LUT P0, R14, R2, 0x3, RZ, 0xc0, !PT ;  /* 0x00000003020e7812 */ /* 0x000fe2000780c0ff */
[----:B------:R-:W-:Y:S01]  /*0cf0*/  BSSY.RECONVERGENT B4, `(.L_x_15) ;  /* 0x0000092000047945 */ /* 0x000fe20003800200 */
[----:B0-----:R-:W-:Y:S02]  /*0d00*/  MOV R5, RZ ;  /* 0x000000ff00057202 */ /* 0x001fe40000000f00 */
[----:B------:R-:W-:Y:S02]  /*0d10*/  MOV R4, 0x447a0000 ;  /* 0x447a000000047802 */ /* 0x000fe40000000f00 */
[----:B---3--:R-:W-:Y:S02]  /*0d20*/  MOV R23, R0 ;  /* 0x0000000000177202 */ /* 0x008fe40000000f00 */
[----:B--2---:R-:W-:-:S05]  /*0d30*/  MOV R22, R11 ;  /* 0x0000000b00167202 */ /* 0x004fca0000000f00 */
[----:B------:R-:W-:Y:S05]  /*0d40*/  @!P0 BRA `(.L_x_16) ;  /* 0x0000000800308947 */ /* 0x000fea0003800000 */
[----:B------:R-:W-:-:S05]  /*0d50*/  IMAD.WIDE.U32 R18, R9, 0x4, R18 ;  /* 0x0000000409127825 */ /* 0x000fca00078e0012 */
[----:B------:R-:W2:Y:S01]  /*0d60*/  LDG.E.CONSTANT R22, desc[UR24][R18.64] ;  /* 0x0000001812167981 */ /* 0x000ea2000c1e9900 */
[----:B------:R-:W-:-:S05]  /*0d70*/  IMAD.WIDE.U32 R24, R9, 0x4, R24 ;  /* 0x0000000409187825 */ /* 0x000fca00078e0018 */
[----:B------:R0:W5:Y:S01]  /*0d80*/  LDG.E.CONSTANT R23, desc[UR24][R24.64] ;  /* 0x0000001818177981 */ /* 0x000162000c1e9900 */
[----:B------:R-:W-:Y:S01]  /*0d90*/  BSSY.RECONVERGENT B5, `(.L_x_17) ;  /* 0x0000024000057945 */ /* 0x000fe20003800200 */
[----:B------:R-:W-:Y:S01]  /*0da0*/  HFMA2 R5, -RZ, RZ, 0, 0 ;  /* 0x00000000ff057431 */ /* 0x000fe200000001ff */
[----:B------:R-:W-:Y:S02]  /*0db0*/  MOV R4, 0x447a0000 ;  /* 0x447a000000047802 */ /* 0x000fe40000000f00 */
[----:B--2---:R-:W-:-:S13]  /*0dc0*/  FSETP.GEU.AND P0, PT, R22, R11, PT ;  /* 0x0000000b1600720b */ /* 0x004fda0003f0e000 */
[----:B0-----:R-:W-:Y:S05]  /*0dd0*/  @P0 BRA `(.L_x_18) ;  /* 0x00000000007c0947 */ /* 0x001fea0003800000 */
[----:B------:R-:W0:Y:S01]  /*0de0*/  MUFU.RCP R3, R0 ;  /* 0x0000000000037308 */ /* 0x000e220000001000 */
[C---:B-----5:R-:W-:Y:S01]  /*0df0*/  FADD R2, -R0.reuse, R23 ;  /* 0x0000001700027221 */ /* 0x060fe20000000100 */
[----:B------:R-:W-:Y:S06]  /*0e00*/  BSSY.RECONVERGENT B6, `(.L_x_19) ;  /* 0x000000b000067945 */ /* 0x000fec0003800200 */
[----:B------:R-:W1:Y:S01]  /*0e10*/  FCHK P0, R2, R0 ;  /* 0x0000000002007302 */ /* 0x000e620000000000 */
[----:B0-----:R-:W-:-:S04]  /*0e20*/  FFMA R4, -R0, R3, 1 ;  /* 0x3f80000000047423 */ /* 0x001fc80000000103 */
[----:B------:R-:W-:-:S04]  /*0e30*/  FFMA R3, R3, R4, R3 ;  /* 0x0000000403037223 */ /* 0x000fc80000000003 */
[----:B------:R-:W-:-:S04]  /*0e40*/  FFMA R4, R2, R3, RZ ;  /* 0x0000000302047223 */ /* 0x000fc800000000ff */
[----:B------:R-:W-:-:S04]  /*0e50*/  FFMA R5, -R0, R4, R2 ;  /* 0x0000000400057223 */ /* 0x000fc80000000102 */
[----:B------:R-:W-:Y:S01]  /*0e60*/  FFMA R3, R3, R5, R4 ;  /* 0x0000000503037223 */ /* 0x000fe20000000004 */
[----:B-1----:R-:W-:Y:S06]  /*0e70*/  @!P0 BRA `(.L_x_20) ;  /* 0x00000000000c8947 */ /* 0x002fec0003800000 */
[----:B------:R-:W-:-:S07]  /*0e80*/  MOV R8, 0xea0 ;  /* 0x00000ea000087802 */ /* 0x000fce0000000f00 */
[----:B------:R-:W-:Y:S05]  /*0e90*/  CALL.REL.NOINC `($__internal_0_$__cuda_sm3x_div_rn_noftz_f32_slowpath) ;  /* 0x0000001000d07944 */ /* 0x000fea0003c00000 */
[----:B------:R-:W-:-:S07]  /*0ea0*/  MOV R3, R0 ;  /* 0x0000000000037202 */ /* 0x000fce0000000f00 */
.L_x_20:
[----:B------:R-:W-:Y:S05]  /*0eb0*/  BSYNC.RECONVERGENT B6 ;  /* 0x0000000000067941 */ /* 0x000fea0003800200 */
.L_x_19:
[----:B------:R-:W-:-:S04]  /*0ec0*/  FMUL R2, R3, 1000 ;  /* 0x447a000003027820 */ /* 0x000fc80000400000 */
[----:B------:R-:W-:-:S04]  /*0ed0*/  FFMA R0, R3, 1000, -R2 ;  /* 0x447a000003007823 */ /* 0x000fc80000000802 */
[----:B------:R-:W-:-:S04]  /*0ee0*/  FFMA R3, RZ, R3, R0 ;  /* 0x00000003ff037223 */ /* 0x000fc80000000000 */
[----:B------:R-:W-:-:S04]  /*0ef0*/  FADD R5, R2, R3 ;  /* 0x0000000302057221 */ /* 0x000fc80000000000 */
[----:B------:R-:W-:Y:S01]  /*0f00*/  FADD R9, R5, 1000 ;  /* 0x447a000005097421 */ /* 0x000fe20000000000 */
[----:B------:R-:W-:-:S03]  /*0f10*/  FADD R2, -R2, R5 ;  /* 0x0000000502027221 */ /* 0x000fc60000000100 */
[----:B------:R-:W-:Y:S01]  /*0f20*/  FADD R0, R9, -1000 ;  /* 0xc47a000009007421 */ /* 0x000fe20000000000 */
[----:B------:R-:W-:-:S03]  /*0f30*/  FADD R2, R3, -R2 ;  /* 0x8000000203027221 */ /* 0x000fc60000000000 */
[--C-:B------:R-:W-:Y:S01]  /*0f40*/  FADD R4, -R9, R0.reuse ;  /* 0x0000000009047221 */ /* 0x100fe20000000100 */
[----:B------:R-:W-:Y:S01]  /*0f50*/  FADD R5, R5, -R0 ;  /* 0x8000000005057221 */ /* 0x000fe20000000000 */
[----:B------:R-:W-:Y:S02]  /*0f60*/  FADD R3, RZ, R2 ;  /* 0x00000002ff037221 */ /* 0x000fe40000000000 */
[----:B------:R-:W-:-:S04]  /*0f70*/  FADD R4, R4, 1000 ;  /* 0x447a000004047421 */ /* 0x000fc80000000000 */
[----:B------:R-:W-:-:S04]  /*0f80*/  FADD R4, R4, R5 ;  /* 0x0000000504047221 */ /* 0x000fc80000000000 */
[----:B------:R-:W-:-:S04]  /*0f90*/  FADD R0, R4, R3 ;  /* 0x0000000304007221 */ /* 0x000fc80000000000 */
[----:B------:R-:W-:-:S04]  /*0fa0*/  FADD R4, R9, R0 ;  /* 0x0000000009047221 */ /* 0x000fc80000000000 */
[----:B------:R-:W-:-:S04]  /*0fb0*/  FADD R5, R9, -R4 ;  /* 0x8000000409057221 */ /* 0x000fc80000000000 */
[----:B------:R-:W-:-:S07]  /*0fc0*/  FADD R5, R0, R5 ;  /* 0x0000000500057221 */ /* 0x000fce0000000000 */
.L_x_18:
[----:B------:R-:W-:Y:S05]  /*0fd0*/  BSYNC.RECONVERGENT B5 ;  /* 0x0000000000057941 */ /* 0x000fea0003800200 */
.L_x_17:
[----:B------:R-:W0:Y:S01]  /*0fe0*/  LDC R9, c[0x0][0x390] ;  /* 0x0000e400ff097b82 */ /* 0x000e220000000800 */
[----:B------:R-:W-:Y:S01]  /*0ff0*/  FADD R3, R5, R4 ;  /* 0x0000000405037221 */ /* 0x000fe20000000000 */
[----:B------:R-:W-:Y:S02]  /*1000*/  ISETP.NE.AND P0, PT, R14, 0x1, PT ;  /* 0x000000010e00780c */ /* 0x000fe40003f05270 */
[----:B------:R-:W-:Y:S01]  /*1010*/  IADD3 R6, PT, PT, R12, 0x2, RZ ;  /* 0x000000020c067810 */ /* 0x000fe20007ffe0ff */
[----:B0-----:R-:W-:-:S05]  /*1020*/  IMAD.WIDE.U32 R16, R9, 0x4, R16 ;  /* 0x0000000409107825 */ /* 0x001fca00078e0010 */
[----:B------:R0:W-:Y:S05]  /*1030*/  STG.E desc[UR24][R16.64], R3 ;  /* 0x0000000310007986 */ /* 0x0001ea000c101918 */
[----:B------:R-:W-:Y:S05]  /*1040*/  @!P0 BRA `(.L_x_16) ;  /* 0x0000000400708947 */ /* 0x000fea0003800000 */
[----:B------:R-:W-:-:S05]  /*1050*/  IMAD.WIDE.U32 R18, R9, 0x4, R18 ;  /* 0x0000000409127825 */ /* 0x000fca00078e0012 */
[----:B0-----:R-:W2:Y:S01]  /*1060*/  LDG.E.CONSTANT R3, desc[UR24][R18.64] ;  /* 0x0000001812037981 */ /* 0x001ea2000c1e9900 */
[----:B------:R-:W-:-:S05]  /*1070*/  IMAD.WIDE.U32 R24, R9, 0x4, R24 ;  /* 0x0000000409187825 */ /* 0x000fca00078e0018 */
[----:B------:R0:W5:Y:S01]  /*1080*/  LDG.E.CONSTANT R13, desc[UR24][R24.64] ;  /* 0x00000018180d7981 */ /* 0x000162000c1e9900 */
[----:B------:R-:W-:Y:S01]  /*1090*/  BSSY.RECONVERGENT B5, `(.L_x_21) ;  /* 0x0000022000057945 */ /* 0x000fe20003800200 */
[----:B--2---:R-:W-:-:S13]  /*10a0*/  FSETP.GEU.AND P0, PT, R3, R22, PT ;  /* 0x000000160300720b */ /* 0x004fda0003f0e000 */
[----:B0-----:R-:W-:Y:S05]  /*10b0*/  @P0 BRA `(.L_x_22) ;  /* 0x00000000007c0947 */ /* 0x001fea0003800000 */
[----:B-----5:R-:W0:Y:S01]  /*10c0*/  MUFU.RCP R0, R23 ;  /* 0x0000001700007308 */ /* 0x020e220000001000 */
[C---:B------:R-:W-:Y:S01]  /*10d0*/  FADD R2, -R23.reuse, R13 ;  /* 0x0000000d17027221 */ /* 0x040fe20000000100 */
        /* <DEDUP_REMOVED lines=8> */
[----:B------:R-:W-:Y:S02]  /*1160*/  MOV R0, R23 ;  /* 0x0000001700007202 */ /* 0x000fe40000000f00 */
[----:B------:R-:W-:-:S07]  /*1170*/  MOV R8, 0x1190 ;  /* 0x0000119000087802 */ /* 0x000fce0000000f00 */
[----:B------:R-:W-:Y:S05]  /*1180*/  CALL.REL.NOINC `($__internal_0_$__cuda_sm3x_div_rn_noftz_f32_slowpath) ;  /* 0x0000001000147944 */ /* 0x000fea0003c00000 */
.L_x_24:
[----:B------:R-:W-:Y:S05]  /*1190*/  BSYNC.RECONVERGENT B6 ;  /* 0x0000000000067941 */ /* 0x000fea0003800200 */
.L_x_23:
[----:B------:R-:W-:-:S04]  /*11a0*/  FMUL R9, R4, R0 ;  /* 0x0000000004097220 */ /* 0x000fc80000400000 */
[----:B------:R-:W-:-:S04]  /*11b0*/  FFMA R2, R4, R0, -R9 ;  /* 0x0000000004027223 */ /* 0x000fc80000000809 */
[----:B------:R-:W-:-:S04]  /*11c0*/  FFMA R2, R5, R0, R2 ;  /* 0x0000000005027223 */ /* 0x000fc80000000002 */
[----:B------:R-:W-:-:S04]  /*11d0*/  FADD R0, R9, R2 ;  /* 0x0000000209007221 */ /* 0x000fc80000000000 */
[--C-:B------:R-:W-:Y:S01]  /*11e0*/  FADD R11, R4, R0.reuse ;  /* 0x00000000040b7221 */ /* 0x100fe20000000000 */
[----:B------:R-:W-:-:S03]  /*11f0*/  FADD R9, -R9, R0 ;  /* 0x0000000009097221 */ /* 0x000fc60000000100 */
[----:B------:R-:W-:Y:S01]  /*1200*/  FADD R6, -R4, R11 ;  /* 0x0000000b04067221 */ /* 0x000fe20000000100 */
[----:B------:R-:W-:-:S03]  /*1210*/  FADD R2, R2, -R9 ;  /* 0x8000000902027221 */ /* 0x000fc60000000000 */
[--C-:B------:R-:W-:Y:S01]  /*1220*/  FADD R15, -R11, R6.reuse ;  /* 0x000000060b0f7221 */ /* 0x100fe20000000100 */
[----:B------:R-:W-:Y:S01]  /*1230*/  FADD R0, R0, -R6 ;  /* 0x8000000600007221 */ /* 0x000fe20000000000 */
[----:B------:R-:W-:Y:S02]  /*1240*/  FADD R5, R5, R2 ;  /* 0x0000000205057221 */ /* 0x000fe40000000000 */
[----:B------:R-:W-:-:S04]  /*1250*/  FADD R15, R4, R15 ;  /* 0x0000000f040f7221 */ /* 0x000fc80000000000 */
[----:B------:R-:W-:-:S04]  /*1260*/  FADD R0, R15, R0 ;  /* 0x000000000f007221 */ /* 0x000fc80000000000 */
[----:B------:R-:W-:-:S04]  /*1270*/  FADD R0, R0, R5 ;  /* 0x0000000500007221 */ /* 0x000fc80000000000 */
[----:B------:R-:W-:-:S04]  /*1280*/  FADD R4, R11, R0 ;  /* 0x000000000b047221 */ /* 0x000fc80000000000 */
[----:B------:R-:W-:-:S04]  /*1290*/  FADD R5, R11, -R4 ;  /* 0x800000040b057221 */ /* 0x000fc80000000000 */
[----:B------:R-:W-:-:S07]  /*12a0*/  FADD R5, R0, R5 ;  /* 0x0000000500057221 */ /* 0x000fce0000000000 */
.L_x_22:
[----:B------:R-:W-:Y:S05]  /*12b0*/  BSYNC.RECONVERGENT B5 ;  /* 0x0000000000057941 */ /* 0x000fea0003800200 */
.L_x_21:
[----:B------:R-:W0:Y:S01]  /*12c0*/  LDC R11, c[0x0][0x390] ;  /* 0x0000e400ff0b7b82 */ /* 0x000e220000000800 */
[----:B------:R-:W-:Y:S01]  /*12d0*/  FADD R9, R5, R4 ;  /* 0x0000000405097221 */ /* 0x000fe20000000000 */
[----:B------:R-:W-:Y:S02]  /*12e0*/  ISETP.NE.AND P0, PT, R14, 0x2, PT ;  /* 0x000000020e00780c */ /* 0x000fe40003f05270 */
[----:B------:R-:W-:Y:S02]  /*12f0*/  IADD3 R6, PT, PT, R12, 0x3, RZ ;  /* 0x000000030c067810 */ /* 0x000fe40007ffe0ff */
[----:B------:R-:W-:Y:S02]  /*1300*/  MOV R22, R3 ;  /* 0x0000000300167202 */ /* 0x000fe40000000f00 */
[----:B-----5:R-:W-:Y:S01]  /*1310*/  MOV R23, R13 ;  /* 0x0000000d00177202 */ /* 0x020fe20000000f00 */
[----:B0-----:R-:W-:-:S05]  /*1320*/  IMAD.WIDE.U32 R16, R11, 0x4, R16 ;  /* 0x000000040b107825 */ /* 0x001fca00078e0010 */
[----:B------:R1:W-:Y:S01]  /*1330*/  STG.E desc[UR24][R16.64], R9 ;  /* 0x0000000910007986 */ /* 0x0003e2000c101918 */
[----:B------:R-:W-:Y:S05]  /*1340*/  @!P0 BRA `(.L_x_16) ;  /* 0x0000000000b08947 */ /* 0x000fea0003800000 */
[----:B------:R-:W-:-:S05]  /*1350*/  IMAD.WIDE.U32 R18, R11, 0x4, R18 ;  /* 0x000000040b127825 */ /* 0x000fca00078e0012 */
[----:B------:R-:W2:Y:S01]  /*1360*/  LDG.E.CONSTANT R22, desc[UR24][R18.64] ;  /* 0x0000001812167981 */ /* 0x000ea2000c1e9900 */
[----:B------:R-:W-:-:S05]  /*1370*/  IMAD.WIDE.U32 R24, R11, 0x4, R24 ;  /* 0x000000040b187825 */ /* 0x000fca00078e0018 */
[----:B------:R0:W5:Y:S01]  /*1380*/  LDG.E.CONSTANT R23, desc[UR24][R24.64] ;  /* 0x0000001818177981 */ /* 0x000162000c1e9900 */
[----:B------:R-:W-:Y:S01]  /*1390*/  BSSY.RECONVERGENT B5, `(.L_x_25) ;  /* 0x0000022000057945 */ /* 0x000fe20003800200 */
[----:B--2---:R-:W-:-:S13]  /*13a0*/  FSETP.GEU.AND P0, PT, R22, R3, PT ;  /* 0x000000031600720b */ /* 0x004fda0003f0e000 */
[----:B0-----:R-:W-:Y:S05]  /*13b0*/  @P0 BRA `(.L_x_26) ;  /* 0x00000000007c0947 */ /* 0x001fea0003800000 */
[----:B------:R-:W0:Y:S01]  /*13c0*/  MUFU.RCP R0, R13 ;  /* 0x0000000d00007308 */ /* 0x000e220000001000 */
[----:B-----5:R-:W-:Y:S01]  /*13d0*/  FADD R2, R23, -R13 ;  /* 0x8000000d17027221 */ /* 0x020fe20000000000 */
[----:B------:R-:W-:Y:S06]  /*13e0*/  BSSY.RECONVERGENT B6, `(.L_x_27) ;  /* 0x000000b000067945 */ /* 0x000fec0003800200 */
[----:B------:R-:W2:Y:S01]  /*13f0*/  FCHK P0, R2, R13 ;  /* 0x0000000d02007302 */ /* 0x000ea20000000000 */
[----:B0-----:R-:W-:-:S04]  /*1400*/  FFMA R3, -R13, R0, 1 ;  /* 0x3f8000000d037423 */ /* 0x001fc80000000100 */
[----:B------:R-:W-:-:S04]  /*1410*/  FFMA R3, R0, R3, R0 ;  /* 0x0000000300037223 */ /* 0x000fc80000000000 */
[----:B------:R-:W-:-:S04]  /*1420*/  FFMA R0, R2, R3, RZ ;  /* 0x0000000302007223 */ /* 0x000fc800000000ff */
[----:B------:R-:W-:-:S04]  /*1430*/  FFMA R6, -R13, R0, R2 ;  /* 0x000000000d067223 */ /* 0x000fc80000000102 */
[----:B------:R-:W-:Y:S01]  /*1440*/  FFMA R0, R3, R6, R0 ;  /* 0x0000000603007223 */ /* 0x000fe20000000000 */
[----:B--2---:R-:W-:Y:S06]  /*1450*/  @!P0 BRA `(.L_x_28) ;  /* 0x00000000000c8947 */ /* 0x004fec0003800000 */
[----:B------:R-:W-:Y:S02]  /*1460*/  MOV R0, R13 ;  /* 0x0000000d00007202 */ /* 0x000fe40000000f00 */
[----:B------:R-:W-:-:S07]  /*1470*/  MOV R8, 0x1490 ;  /* 0x0000149000087802 */ /* 0x000fce0000000f00 */
[----:B-1----:R-:W-:Y:S05]  /*1480*/  CALL.REL.NOINC `($__internal_0_$__cuda_sm3x_div_rn_noftz_f32_slowpath) ;  /* 0x0000000c00547944 */ /* 0x002fea0003c00000 */
.L_x_28:
[----:B------:R-:W-:Y:S05]  /*1490*/  BSYNC.RECONVERGENT B6 ;  /* 0x0000000000067941 */ /* 0x000fea0003800200 */
.L_x_27:
[----:B------:R-:W-:-:S04]  /*14a0*/  FMUL R3, R4, R0 ;  /* 0x0000000004037220 */ /* 0x000fc80000400000 */
[----:B------:R-:W-:-:S04]  /*14b0*/  FFMA R2, R4, R0, -R3 ;  /* 0x0000000004027223 */ /* 0x000fc80000000803 */
[----:B------:R-:W-:-:S04]  /*14c0*/  FFMA R2, R5, R0, R2 ;  /* 0x0000000005027223 */ /* 0x000fc80000000002 */
[----:B------:R-:W-:-:S04]  /*14d0*/  FADD R0, R3, R2 ;  /* 0x0000000203007221 */ /* 0x000fc80000000000 */
[--C-:B-1----:R-:W-:Y:S01]  /*14e0*/  FADD R9, R4, R0.reuse ;  /* 0x0000000004097221 */ /* 0x102fe20000000000 */
[----:B------:R-:W-:-:S03]  /*14f0*/  FADD R3, -R3, R0 ;  /* 0x0000000003037221 */ /* 0x000fc60000000100 */
[----:B------:R-:W-:Y:S01]  /*1500*/  FADD R6, -R4, R9 ;  /* 0x0000000904067221 */ /* 0x000fe20000000100 */
[----:B------:R-:W-:-:S03]  /*1510*/  FADD R2, R2, -R3 ;  /* 0x8000000302027221 */ /* 0x000fc60000000000 */
[--C-:B------:R-:W-:Y:S01]  /*1520*/  FADD R11, R9, -R6.reuse ;  /* 0x80000006090b7221 */ /* 0x100fe20000000000 */
[----:B------:R-:W-:Y:S01]  /*1530*/  FADD R0, R0, -R6 ;  /* 0x8000000600007221 */ /* 0x000fe20000000000 */
[----:B------:R-:W-:Y:S02]  /*1540*/  FADD R5, R5, R2 ;  /* 0x0000000205057221 */ /* 0x000fe40000000000 */
[----:B------:R-:W-:-:S04]  /*1550*/  FADD R11, R4, -R11 ;  /* 0x8000000b040b7221 */ /* 0x000fc80000000000 */
[----:B------:R-:W-:-:S04]  /*1560*/  FADD R0, R11, R0 ;  /* 0x000000000b007221 */ /* 0x000fc80000000000 */
[----:B------:R-:W-:-:S04]  /*1570*/  FADD R0, R0, R5 ;  /* 0x0000000500007221 */ /* 0x000fc80000000000 */
[----:B------:R-:W-:-:S04]  /*1580*/  FADD R4, R9, R0 ;  /* 0x0000000009047221 */ /* 0x000fc80000000000 */
[----:B------:R-:W-:-:S04]  /*1590*/  FADD R5, -R9, R4 ;  /* 0x0000000409057221 */ /* 0x000fc80000000100 */
[----:B------:R-:W-:-:S07]  /*15a0*/  FADD R5, R0, -R5 ;  /* 0x8000000500057221 */ /* 0x000fce0000000000 */
.L_x_26:
[----:B------:R-:W-:Y:S05]  /*15b0*/  BSYNC.RECONVERGENT B5 ;  /* 0x0000000000057941 */ /* 0x000fea0003800200 */
.L_x_25:
[----:B-1----:R-:W0:Y:S01]  /*15c0*/  LDC R9, c[0x0][0x390] ;  /* 0x0000e400ff097b82 */ /* 0x002e220000000800 */
[----:B------:R-:W-:Y:S01]  /*15d0*/  FADD R3, R5, R4 ;  /* 0x0000000405037221 */ /* 0x000fe20000000000 */
[----:B------:R-:W-:Y:S01]  /*15e0*/  IADD3 R6, PT, PT, R12, 0x4, RZ ;  /* 0x000000040c067810 */ /* 0x000fe20007ffe0ff */
[----:B0-----:R-:W-:-:S05]  /*15f0*/  IMAD.WIDE.U32 R16, R9, 0x4, R16 ;  /* 0x0000000409107825 */ /* 0x001fca00078e0010 */
[----:B------:R2:W-:Y:S02]  /*1600*/  STG.E desc[UR24][R16.64], R3 ;  /* 0x0000000310007986 */ /* 0x0005e4000c101918 */
.L_x_16:
[----:B------:R-:W-:Y:S05]  /*1610*/  BSYNC.RECONVERGENT B4 ;  /* 0x0000000000047941 */ /* 0x000fea0003800200 */
.L_x_15:
[----:B-1----:R-:W1:Y:S08]  /*1620*/  LDC R9, c[0x0][0x394] ;  /* 0x0000e500ff097b82 */ /* 0x002e700000000800 */
[----:B0-2---:R-:W2:Y:S08]  /*1630*/  LDC R3, c[0x0][0x390] ;  /* 0x0000e400ff037b82 */ /* 0x005eb00000000800 */
[----:B------:R-:W3:Y:S08]  /*1640*/  LDC.64 R18, c[0x0][0x3a0] ;  /* 0x0000e800ff127b82 */ /* 0x000ef00000000a00 */
[----:B------:R-:W4:Y:S01]  /*1650*/  LDC.64 R16, c[0x0][0x380] ;  /* 0x0000e000ff107b82 */ /* 0x000f220000000a00 */
[----:B-1----:R-:W-:-:S04]  /*1660*/  IADD3 R12, PT, PT, -R12, -0x2, R9 ;  /* 0xfffffffe0c0c7810 */ /* 0x002fc80007ffe109 */
[----:B------:R-:W-:-:S03]  /*1670*/  ISETP.GE.U32.AND P0, PT, R12, 0x3, PT ;  /* 0x000000030c00780c */ /* 0x000fc60003f06070 */
[----:B------:R-:W1:Y:S10]  /*1680*/  LDC.64 R14, c[0x0][0x388] ;  /* 0x0000e200ff0e7b82 */ /* 0x000e740000000a00 */
[----:B--23--:R-:W-:Y:S05]  /*1690*/  @!P0 BRA `(.L_x_5) ;  /* 0x0000000800b48947 */ /* 0x00cfea0003800000 */
.L_x_45:
[----:B------:R-:W0:Y:S02]  /*16a0*/  LDCU.64 UR10, c[0x0][0x390] ;  /* 0x00007200ff0a77ac */ /* 0x000e240008000a00 */
[----:B0-----:R-:W-:-:S04]  /*16b0*/  IMAD R24, R6, UR10, R7 ;  /* 0x0000000a06187c24 */ /* 0x001fc8000f8e0207 */
[----:B-1----:R-:W-:-:S05]  /*16c0*/  IMAD.WIDE R30, R24, 0x4, R14 ;  /* 0x00000004181e7825 */ /* 0x002fca00078e020e */
[----:B--2---:R-:W2:Y:S01]  /*16d0*/  LDG.E.CONSTANT R13, desc[UR24][R30.64] ;  /* 0x000000181e0d7981 */ /* 0x004ea2000c1e9900 */
[----:B----4-:R-:W-:-:S05]  /*16e0*/  IMAD.WIDE R26, R24, 0x4, R16 ;  /* 0x00000004181a7825 */ /* 0x010fca00078e0210 */
[----:B-----5:R0:W5:Y:S01]  /*16f0*/  LDG.E.CONSTANT R12, desc[UR24][R26.64] ;  /* 0x000000181a0c7981 */ /* 0x020162000c1e9900 */
[----:B------:R-:W-:Y:S01]  /*1700*/  IADD3 R6, PT, PT, R6, 0x4, RZ ;  /* 0x0000000406067810 */ /* 0x000fe20007ffe0ff */
[----:B------:R-:W-:Y:S03]  /*1710*/  BSSY.RECONVERGENT B4, `(.L_x_29) ;  /* 0x0000023000047945 */ /* 0x000fe60003800200 */
[----:B------:R-:W-:Y:S02]  /*1720*/  ISETP.NE.AND P2, PT, R6, UR11, PT ;  /* 0x0000000b06007c0c */ /* 0x000fe4000bf45270 */
[----:B--2---:R-:W-:-:S13]  /*1730*/  FSETP.GEU.AND P0, PT, R13, R22, PT ;  /* 0x000000160d00720b */ /* 0x004fda0003f0e000 */
[----:B0-----:R-:W-:Y:S05]  /*1740*/  @P0 BRA `(.L_x_30) ;  /* 0x00000000007c0947 */ /* 0x001fea0003800000 */
[----:B------:R-:W0:Y:S01]  /*1750*/  MUFU.RCP R0, R23 ;  /* 0x0000001700007308 */ /* 0x000e220000001000 */
[----:B-----5:R-:W-:Y:S01]  /*1760*/  FADD R2, R12, -R23 ;  /* 0x800000170c027221 */ /* 0x020fe20000000000 */
[----:B------:R-:W-:Y:S06]  /*1770*/  BSSY.RECONVERGENT B5, `(.L_x_31) ;  /* 0x000000b000057945 */ /* 0x000fec0003800200 */
[----:B------:R-:W1:Y:S01]  /*1780*/  FCHK P0, R2, R23 ;  /* 0x0000001702007302 */ /* 0x000e620000000000 */
[----:B0-----:R-:W-:-:S04]  /*1790*/  FFMA R9, R0, -R23, 1 ;  /* 0x3f80000000097423 */ /* 0x001fc80000000817 */
[----:B------:R-:W-:-:S04]  /*17a0*/  FFMA R9, R0, R9, R0 ;  /* 0x0000000900097223 */ /* 0x000fc80000000000 */
[----:B------:R-:W-:-:S04]  /*17b0*/  FFMA R0, R2, R9, RZ ;  /* 0x0000000902007223 */ /* 0x000fc800000000ff */
[----:B------:R-:W-:-:S04]  /*17c0*/  FFMA R8, R0, -R23, R2 ;  /* 0x8000001700087223 */ /* 0x000fc80000000002 */
[----:B------:R-:W-:Y:S01]  /*17d0*/  FFMA R0, R9, R8, R0 ;  /* 0x0000000809007223 */ /* 0x000fe20000000000 */
[----:B-1----:R-:W-:Y:S06]  /*17e0*/  @!P0 BRA `(.L_x_32) ;  /* 0x00000000000c8947 */ /* 0x002fec0003800000 */
[----:B------:R-:W-:Y:S02]  /*17f0*/  MOV R0, R23 ;  /* 0x0000001700007202 */ /* 0x000fe40000000f00 */
[----:B------:R-:W-:-:S07]  /*1800*/  MOV R8, 0x1820 ;  /* 0x0000182000087802 */ /* 0x000fce0000000f00 */
[----:B------:R-:W-:Y:S05]  /*1810*/  CALL.REL.NOINC `($__internal_0_$__cuda_sm3x_div_rn_noftz_f32_slowpath) ;  /* 0x0000000800707944 */ /* 0x000fea0003c00000 */
.L_x_32:
[----:B------:R-:W-:Y:S05]  /*1820*/  BSYNC.RECONVERGENT B5 ;  /* 0x0000000000057941 */ /* 0x000fea0003800200 */
.L_x_31:
        /* <DEDUP_REMOVED lines=17> */
.L_x_30:
[----:B------:R-:W-:Y:S05]  /*1940*/  BSYNC.RECONVERGENT B4 ;  /* 0x0000000000047941 */ /* 0x000fea0003800200 */
.L_x_29:
[----:B------:R-:W-:-:S05]  /*1950*/  IMAD.WIDE.U32 R30, R3, 0x4, R30 ;  /* 0x00000004031e7825 */ /* 0x000fca00078e001e */
[----:B------:R-:W2:Y:S01]  /*1960*/  LDG.E.CONSTANT R22, desc[UR24][R30.64] ;  /* 0x000000181e167981 */ /* 0x000ea2000c1e9900 */
[----:B------:R-:W-:-:S05]  /*1970*/  IMAD.WIDE.U32 R26, R3, 0x4, R26 ;  /* 0x00000004031a7825 */ /* 0x000fca00078e001a */
[----:B------:R0:W5:Y:S01]  /*1980*/  LDG.E.CONSTANT R23, desc[UR24][R26.64] ;  /* 0x000000181a177981 */ /* 0x000162000c1e9900 */
[----:B------:R-:W-:Y:S01]  /*1990*/  FADD R9, R5, R4 ;  /* 0x0000000405097221 */ /* 0x000fe20000000000 */
[----:B------:R-:W-:Y:S01]  /*19a0*/  IMAD.WIDE R28, R24, 0x4, R18 ;  /* 0x00000004181c7825 */ /* 0x000fe200078e0212 */
[----:B------:R-:W-:Y:S04]  /*19b0*/  BSSY.RECONVERGENT B4, `(.L_x_33) ;  /* 0x0000023000047945 */ /* 0x000fe80003800200 */
[----:B------:R0:W-:Y:S01]  /*19c0*/  STG.E desc[UR24][R28.64], R9 ;  /* 0x000000091c007986 */ /* 0x0001e2000c101918 */
        /* <DEDUP_REMOVED lines=15> */
.L_x_36:
[----:B------:R-:W-:Y:S05]  /*1ac0*/  BSYNC.RECONVERGENT B5 ;  /* 0x0000000000057941 */ /* 0x000fea0003800200 */
.L_x_35:
        /* <DEDUP_REMOVED lines=17> */
.L_x_34:
[----:B------:R-:W-:Y:S05]  /*1be0*/  BSYNC.RECONVERGENT B4 ;  /* 0x0000000000047941 */ /* 0x000fea0003800200 */
.L_x_33:
[----:B------:R-:W-:-:S05]  /*1bf0*/  IMAD.WIDE.U32 R30, R3, 0x4, R30 ;  /* 0x00000004031e7825 */ /* 0x000fca00078e001e */
[----:B------:R-:W2:Y:S01]  /*1c00*/  LDG.E.CONSTANT R25, desc[UR24][R30.64] ;  /* 0x000000181e197981 */ /* 0x000ea2000c1e9900 */
[----:B------:R-:W-:-:S05]  /*1c10*/  IMAD.WIDE.U32 R26, R3, 0x4, R26 ;  /* 0x00000004031a7825 */ /* 0x000fca00078e001a */
[----:B------:R0:W5:Y:S02]  /*1c20*/  LDG.E.CONSTANT R24, desc[UR24][R26.64] ;  /* 0x000000181a187981 */ /* 0x000164000c1e9900 */
[----:B-----5:R-:W-:-:S04]  /*1c30*/  IMAD.WIDE.U32 R12, R3, 0x4, R28 ;  /* 0x00000004030c7825 */ /* 0x020fc800078e001c */
[----:B------:R-:W-:Y:S01]  /*1c40*/  FADD R9, R5, R4 ;  /* 0x0000000405097221 */ /* 0x000fe20000000000 */
[----:B------:R-:W-:Y:S04]  /*1c50*/  BSSY.RECONVERGENT B4, `(.L_x_37) ;  /* 0x0000023000047945 */ /* 0x000fe80003800200 */
[----:B------:R0:W-:Y:S01]  /*1c60*/  STG.E desc[UR24][R12.64], R9 ;  /* 0x000000090c007986 */ /* 0x0001e2000c101918 */
[----:B--2---:R-:W-:-:S13]  /*1c70*/  FSETP.GEU.AND P0, PT, R25, R22, PT ;  /* 0x000000161900720b */ /* 0x004fda0003f0e000 */
[----:B0-----:R-:W-:Y:S05]  /*1c80*/  @P0 BRA `(.L_x_38) ;  /* 0x00000000007c0947 */ /* 0x001fea0003800000 */
[----:B------:R-:W0:Y:S01]  /*1c90*/  MUFU.RCP R0, R23 ;  /* 0x0000001700007308 */ /* 0x000e220000001000 */
        /* <DEDUP_REMOVED lines=12> */
.L_x_40:
[----:B------:R-:W-:Y:S05]  /*1d60*/  BSYNC.RECONVERGENT B5 ;  /* 0x0000000000057941 */ /* 0x000fea0003800200 */
.L_x_39:
        /* <DEDUP_REMOVED lines=17> */
.L_x_38:
[----:B------:R-:W-:Y:S05]  /*1e80*/  BSYNC.RECONVERGENT B4 ;  /* 0x0000000000047941 */ /* 0x000fea0003800200 */
.L_x_37:
[----:B------:R-:W-:-:S05]  /*1e90*/  IMAD.WIDE.U32 R30, R3, 0x4, R30 ;  /* 0x00000004031e7825 */ /* 0x000fca00078e001e */
[----:B------:R-:W2:Y:S01]  /*1ea0*/  LDG.E.CONSTANT R22, desc[UR24][R30.64] ;  /* 0x000000181e167981 */ /* 0x000ea2000c1e9900 */
[----:B------:R-:W-:-:S05]  /*1eb0*/  IMAD.WIDE.U32 R26, R3, 0x4, R26 ;  /* 0x00000004031a7825 */ /* 0x000fca00078e001a */
[----:B------:R0:W5:Y:S01]  /*1ec0*/  LDG.E.CONSTANT R23, desc[UR24][R26.64] ;  /* 0x000000181a177981 */ /* 0x000162000c1e9900 */
[----:B------:R-:W-:-:S04]  /*1ed0*/  IMAD.WIDE.U32 R12, R3, 0x4, R12 ;  /* 0x00000004030c7825 */ /* 0x000fc800078e000c */
[----:B------:R-:W-:Y:S01]  /*1ee0*/  FADD R9, R5, R4 ;  /* 0x0000000405097221 */ /* 0x000fe20000000000 */
[----:B------:R-:W-:Y:S04]  /*1ef0*/  BSSY.RECONVERGENT B4, `(.L_x_41) ;  /* 0x0000023000047945 */ /* 0x000fe80003800200 */
[----:B------:R0:W-:Y:S01]  /*1f00*/  STG.E desc[UR24][R12.64], R9 ;  /* 0x000000090c007986 */ /* 0x0001e2000c101918 */
[----:B--2---:R-:W-:-:S13]  /*1f10*/  FSETP.GEU.AND P0, PT, R22, R25, PT ;  /* 0x000000191600720b */ /* 0x004fda0003f0e000 */
[----:B0-----:R-:W-:Y:S05]  /*1f20*/  @P0 BRA `(.L_x_42) ;  /* 0x00000000007c0947 */ /* 0x001fea0003800000 */
[----:B------:R-:W0:Y:S01]  /*1f30*/  MUFU.RCP R9, R24 ;  /* 0x0000001800097308 */ /* 0x000e220000001000 */
[----:B-----5:R-:W-:Y:S01]  /*1f40*/  FADD R2, R23, -R24 ;  /* 0x8000001817027221 */ /* 0x020fe20000000000 */
        /* <DEDUP_REMOVED lines=11> */
.L_x_44:
[----:B------:R-:W-:Y:S05]  /*2000*/  BSYNC.RECONVERGENT B5 ;  /* 0x0000000000057941 */ /* 0x000fea0003800200 */
.L_x_43:
        /* <DEDUP_REMOVED lines=17> */
.L_x_42:
[----:B------:R-:W-:Y:S05]  /*2120*/  BSYNC.RECONVERGENT B4 ;  /* 0x0000000000047941 */ /* 0x000fea0003800200 */
.L_x_41:
[----:B------:R-:W-:-:S04]  /*2130*/  IMAD.WIDE.U32 R12, R3, 0x4, R12 ;  /* 0x00000004030c7825 */ /* 0x000fc800078e000c */
[----:B------:R-:W-:-:S05]  /*2140*/  FADD R9, R5, R4 ;  /* 0x0000000405097221 */ /* 0x000fca0000000000 */
[----:B------:R2:W-:Y:S01]  /*2150*/  STG.E desc[UR24][R12.64], R9 ;  /* 0x000000090c007986 */ /* 0x0005e2000c101918 */
[----:B------:R-:W-:Y:S05]  /*2160*/  @P2 BRA `(.L_x_45) ;  /* 0xfffffff4004c2947 */ /* 0x000fea000383ffff */
.L_x_5:
[----:B------:R-:W-:Y:S05]  /*2170*/  BSYNC.RECONVERGENT B0 ;  /* 0x0000000000007941 */ /* 0x000fea0003800200 */
.L_x_1:
[----:B------:R-:W4:Y:S01]  /*2180*/  LDCU UR8, c[0x0][0x390] ;  /* 0x00007200ff0877ac */ /* 0x000f220008000800 */
[----:B------:R-:W-:-:S04]  /*2190*/  IADD3 R7, PT, PT, R7, UR6, RZ ;  /* 0x0000000607077c10 */ /* 0x000fc8000fffe0ff */
[----:B----4-:R-:W-:-:S13]  /*21a0*/  ISETP.GE.AND P0, PT, R7, UR8, PT ;  /* 0x0000000807007c0c */ /* 0x010fda000bf06270 */
[----:B------:R-:W-:Y:S05]  /*21b0*/  @!P0 BRA `(.L_x_46) ;  /* 0xffffffe000008947 */ /* 0x000fea000383ffff */
[----:B------:R-:W-:Y:S05]  /*21c0*/  BSYNC.RECONVERGENT B1 ;  /* 0x0000000000017941 */ /* 0x000fea0003800200 */
.L_x_0:
[----:B------:R-:W-:Y:S05]  /*21d0*/  EXIT ;  /* 0x000000000000794d */ /* 0x000fea0003800000 */
        .weak           $__internal_0_$__cuda_sm3x_div_rn_noftz_f32_slowpath
        .type           $__internal_0_$__cuda_sm3x_div_rn_noftz_f32_slowpath,@function
        .size           $__internal_0_$__cuda_sm3x_div_rn_noftz_f32_slowpath,(.L_x_91 - $__internal_0_$__cuda_sm3x_div_rn_noftz_f32_slowpath)
$__internal_0_$__cuda_sm3x_div_rn_noftz_f32_slowpath:
[----:B------:R-:W-:Y:S01]  /*21e0*/  SHF.R.U32.HI R9, RZ, 0x17, R0 ;  /* 0x00000017ff097819 */ /* 0x000fe20000011600 */
[----:B------:R-:W-:Y:S01]  /*21f0*/  BSSY.RECONVERGENT B2, `(.L_x_47) ;  /* 0x0000063000027945 */ /* 0x000fe20003800200 */
[----:B------:R-:W-:Y:S02]  /*2200*/  SHF.R.U32.HI R11, RZ, 0x17, R2 ;  /* 0x00000017ff0b7819 */ /* 0x000fe40000011602 */
[----:B------:R-:W-:Y:S02]  /*2210*/  LOP3.LUT R9, R9, 0xff, RZ, 0xc0, !PT ;  /* 0x000000ff09097812 */ /* 0x000fe400078ec0ff */
[----:B------:R-:W-:Y:S02]  /*2220*/  LOP3.LUT R11, R11, 0xff, RZ, 0xc0, !PT ;  /* 0x000000ff0b0b7812 */ /* 0x000fe400078ec0ff */
[----:B------:R-:W-:Y:S02]  /*2230*/  IADD3 R10, PT, PT, R9, -0x1, RZ ;  /* 0xffffffff090a7810 */ /* 0x000fe40007ffe0ff */
[----:B------:R-:W-:-:S02]  /*2240*/  IADD3 R20, PT, PT, R11, -0x1, RZ ;  /* 0xffffffff0b147810 */ /* 0x000fc40007ffe0ff */
[----:B------:R-:W-:-:S04]  /*2250*/  ISETP.GT.U32.AND P0, PT, R10, 0xfd, PT ;  /* 0x000000fd0a00780c */ /* 0x000fc80003f04070 */
[----:B------:R-:W-:-:S13]  /*2260*/  ISETP.GT.U32.OR P0, PT, R20, 0xfd, P0 ;  /* 0x000000fd1400780c */ /* 0x000fda0000704470 */
[----:B------:R-:W-:Y:S01]  /*2270*/  @!P0 MOV R21, RZ ;  /* 0x000000ff00158202 */ /* 0x000fe20000000f00 */
[----:B------:R-:W-:Y:S06]  /*2280*/  @!P0 BRA `(.L_x_48) ;  /* 0x00000000005c8947 */ /* 0x000fec0003800000 */
[----:B------:R-:W-:Y:S02]  /*2290*/  FSETP.GTU.FTZ.AND P0, PT, |R2|, +INF , PT ;  /* 0x7f8000000200780b */ /* 0x000fe40003f1c200 */
[----:B------:R-:W-:-:S04]  /*22a0*/  FSETP.GTU.FTZ.AND P1, PT, |R0|, +INF , PT ;  /* 0x7f8000000000780b */ /* 0x000fc80003f3c200 */
[----:B------:R-:W-:-:S13]  /*22b0*/  PLOP3.LUT P0, PT, P0, P1, PT, 0xf8, 0x8f ;  /* 0x00000000008f781c */ /* 0x000fda0000703f70 */
[----:B------:R-:W-:Y:S05]  /*22c0*/  @P0 BRA `(.L_x_49) ;  /* 0x0000000400500947 */ /* 0x000fea0003800000 */
[----:B------:R-:W-:-:S13]  /*22d0*/  LOP3.LUT P0, RZ, R0, 0x7fffffff, R2, 0xc8, !PT ;  /* 0x7fffffff00ff7812 */ /* 0x000fda000780c802 */
[----:B------:R-:W-:Y:S05]  /*22e0*/  @!P0 BRA `(.L_x_50) ;  /* 0x0000000400408947 */ /* 0x000fea0003800000 */
[----:B------:R-:W-:Y:S02]  /*22f0*/  FSETP.NEU.FTZ.AND P3, PT, |R2|, +INF , PT ;  /* 0x7f8000000200780b */ /* 0x000fe40003f7d200 */
[----:B------:R-:W-:Y:S02]  /*2300*/  FSETP.NEU.FTZ.AND P1, PT, |R0|, +INF , PT ;  /* 0x7f8000000000780b */ /* 0x000fe40003f3d200 */
[----:B------:R-:W-:-:S11]  /*2310*/  FSETP.NEU.FTZ.AND P0, PT, |R2|, +INF , PT ;  /* 0x7f8000000200780b */ /* 0x000fd60003f1d200 */
[----:B------:R-:W-:Y:S05]  /*2320*/  @!P1 BRA !P3, `(.L_x_50) ;  /* 0x0000000400309947 */ /* 0x000fea0005800000 */
[----:B------:R-:W-:-:S04]  /*2330*/  LOP3.LUT P3, RZ, R2, 0x7fffffff, RZ, 0xc0, !PT ;  /* 0x7fffffff02ff7812 */ /* 0x000fc8000786c0ff */
[----:B------:R-:W-:-:S13]  /*2340*/  PLOP3.LUT P1, PT, P1, P3, PT, 0x2f, 0xf2 ;  /* 0x0000000000f2781c */ /* 0x000fda0000f26577 */
[----:B------:R-:W-:Y:S05]  /*2350*/  @P1 BRA `(.L_x_51) ;  /* 0x00000004001c1947 */ /* 0x000fea0003800000 */
[----:B------:R-:W-:-:S04]  /*2360*/  LOP3.LUT P1, RZ, R0, 0x7fffffff, RZ, 0xc0, !PT ;  /* 0x7fffffff00ff7812 */ /* 0x000fc8000782c0ff */
[----:B------:R-:W-:-:S13]  /*2370*/  PLOP3.LUT P0, PT, P0, P1, PT, 0x2f, 0xf2 ;  /* 0x0000000000f2781c */ /* 0x000fda0000702577 */
[----:B------:R-:W-:Y:S05]  /*2380*/  @P0 BRA `(.L_x_52) ;  /* 0x0000000400040947 */ /* 0x000fea0003800000 */
[----:B------:R-:W-:Y:S02]  /*2390*/  ISETP.GE.AND P0, PT, R20, RZ, PT ;  /* 0x000000ff1400720c */ /* 0x000fe40003f06270 */
[----:B------:R-:W-:-:S11]  /*23a0*/  ISETP.GE.AND P1, PT, R10, RZ, PT ;  /* 0x000000ff0a00720c */ /* 0x000fd60003f26270 */
[----:B------:R-:W-:Y:S01]  /*23b0*/  @P0 MOV R21, RZ ;  /* 0x000000ff00150202 */ /* 0x000fe20000000f00 */
[----:B------:R-:W-:Y:S01]  /*23c0*/  @!P0 FFMA R2, R2, 1.84467440737095516160e+19, RZ ;  /* 0x5f80000002028823 */ /* 0x000fe200000000ff */
[----:B------:R-:W-:Y:S01]  /*23d0*/  @!P0 MOV R21, 0xffffffc0 ;  /* 0xffffffc000158802 */ /* 0x000fe20000000f00 */
[----:B------:R-:W-:-:S03]  /*23e0*/  @!P1 FFMA R0, R0, 1.84467440737095516160e+19, RZ ;  /* 0x5f80000000009823 */ /* 0x000fc600000000ff */
[----:B------:R-:W-:-:S07]  /*23f0*/  @!P1 IADD3 R21, PT, PT, R21, 0x40, RZ ;  /* 0x0000004015159810 */ /* 0x000fce0007ffe0ff */
.L_x_48:
[----:B------:R-:W-:Y:S01]  /*2400*/  LEA R10, R9, 0xc0800000, 0x17 ;  /* 0xc0800000090a7811 */ /* 0x000fe200078eb8ff */
[----:B------:R-:W-:Y:S01]  /*2410*/  BSSY.RECONVERGENT B3, `(.L_x_53) ;  /* 0x0000036000037945 */ /* 0x000fe20003800200 */
[----:B------:R-:W-:Y:S02]  /*2420*/  IADD3 R11, PT, PT, R11, -0x7f, RZ ;  /* 0xffffff810b0b7810 */ /* 0x000fe40007ffe0ff */
[----:B------:R-:W-:-:S04]  /*2430*/  IADD3 R10, PT, PT, -R10, R0, RZ ;  /* 0x000000000a0a7210 */ /* 0x000fc80007ffe1ff */
[----:B------:R0:W1:Y:S02]  /*2440*/  MUFU.RCP R0, R10 ;  /* 0x0000000a00007308 */ /* 0x0000640000001000 */
[----:B0-----:R-:W-:-:S04]  /*2450*/  FADD.FTZ R10, -R10, -RZ ;  /* 0x800000ff0a0a7221 */ /* 0x001fc80000010100 */
[----:B-1----:R-:W-:-:S04]  /*2460*/  FFMA R20, R0, R10, 1 ;  /* 0x3f80000000147423 */ /* 0x002fc8000000000a */
[----:B------:R-:W-:Y:S01]  /*2470*/  FFMA R0, R0, R20, R0 ;  /* 0x0000001400007223 */ /* 0x000fe20000000000 */
[C---:B------:R-:W-:Y:S01]  /*2480*/  IMAD R20, R11.reuse, -0x800000, R2 ;  /* 0xff8000000b147824 */ /* 0x040fe200078e0202 */
[----:B------:R-:W-:-:S03]  /*2490*/  IADD3 R11, PT, PT, R11, 0x7f, -R9 ;  /* 0x0000007f0b0b7810 */ /* 0x000fc60007ffe809 */
[----:B------:R-:W-:Y:S01]  /*24a0*/  FFMA R9, R20, R0, RZ ;  /* 0x0000000014097223 */ /* 0x000fe200000000ff */
[----:B------:R-:W-:-:S03]  /*24b0*/  IADD3 R21, PT, PT, R11, R21, RZ ;  /* 0x000000150b157210 */ /* 0x000fc60007ffe0ff */
[----:B------:R-:W-:-:S04]  /*24c0*/  FFMA R2, R10, R9, R20 ;  /* 0x000000090a027223 */ /* 0x000fc80000000014 */
[----:B------:R-:W-:-:S04]  /*24d0*/  FFMA R2, R0, R2, R9 ;  /* 0x0000000200027223 */ /* 0x000fc80000000009 */
[----:B------:R-:W-:-:S04]  /*24e0*/  FFMA R9, R10, R2, R20 ;  /* 0x000000020a097223 */ /* 0x000fc80000000014 */
[----:B------:R-:W-:-:S05]  /*24f0*/  FFMA R10, R0, R9, R2 ;  /* 0x00000009000a7223 */ /* 0x000fca0000000002 */
[----:B------:R-:W-:-:S04]  /*2500*/  SHF.R.U32.HI R11, RZ, 0x17, R10 ;  /* 0x00000017ff0b7819 */ /* 0x000fc8000001160a */
[----:B------:R-:W-:-:S04]  /*2510*/  LOP3.LUT R11, R11, 0xff, RZ, 0xc0, !PT ;  /* 0x000000ff0b0b7812 */ /* 0x000fc800078ec0ff */
[----:B------:R-:W-:-:S04]  /*2520*/  IADD3 R11, PT, PT, R11, R21, RZ ;  /* 0x000000150b0b7210 */ /* 0x000fc80007ffe0ff */
[----:B------:R-:W-:-:S04]  /*2530*/  IADD3 R20, PT, PT, R11, -0x1, RZ ;  /* 0xffffffff0b147810 */ /* 0x000fc80007ffe0ff */
[----:B------:R-:W-:-:S13]  /*2540*/  ISETP.GE.U32.AND P0, PT, R20, 0xfe, PT ;  /* 0x000000fe1400780c */ /* 0x000fda0003f06070 */
[----:B------:R-:W-:Y:S05]  /*2550*/  @!P0 BRA `(.L_x_54) ;  /* 0x0000000000808947 */ /* 0x000fea0003800000 */
[----:B------:R-:W-:-:S13]  /*2560*/  ISETP.GT.AND P0, PT, R11, 0xfe, PT ;  /* 0x000000fe0b00780c */ /* 0x000fda0003f04270 */
[----:B------:R-:W-:Y:S05]  /*2570*/  @P0 BRA `(.L_x_55) ;  /* 0x00000000006c0947 */ /* 0x000fea0003800000 */
[----:B------:R-:W-:-:S13]  /*2580*/  ISETP.GE.AND P0, PT, R11, 0x1, PT ;  /* 0x000000010b00780c */ /* 0x000fda0003f06270 */
[----:B------:R-:W-:Y:S05]  /*2590*/  @P0 BRA `(.L_x_56) ;  /* 0x0000000000740947 */ /* 0x000fea0003800000 */
[----:B------:R-:W-:Y:S02]  /*25a0*/  ISETP.GE.AND P0, PT, R11, -0x18, PT ;  /* 0xffffffe80b00780c */ /* 0x000fe40003f06270 */
[----:B------:R-:W-:-:S11]  /*25b0*/  LOP3.LUT R10, R10, 0x80000000, RZ, 0xc0, !PT ;  /* 0x800000000a0a7812 */ /* 0x000fd600078ec0ff */
[----:B------:R-:W-:Y:S05]  /*25c0*/  @!P0 BRA `(.L_x_56) ;  /* 0x0000000000688947 */ /* 0x000fea0003800000 */
[CCC-:B------:R-:W-:Y:S01]  /*25d0*/  FFMA.RZ R20, R0.reuse, R9.reuse, R2.reuse ;  /* 0x0000000900147223 */ /* 0x1c0fe2000000c002 */
[CCC-:B------:R-:W-:Y:S01]  /*25e0*/  FFMA.RP R21, R0.reuse, R9.reuse, R2.reuse ;  /* 0x0000000900157223 */ /* 0x1c0fe20000008002 */
[----:B------:R-:W-:Y:S01]  /*25f0*/  FFMA.RM R0, R0, R9, R2 ;  /* 0x0000000900007223 */ /* 0x000fe20000004002 */
[C---:B------:R-:W-:Y:S02]  /*2600*/  IADD3 R2, PT, PT, R11.reuse, 0x20, RZ ;  /* 0x000000200b027810 */ /* 0x040fe40007ffe0ff */
[----:B------:R-:W-:Y:S02]  /*2610*/  LOP3.LUT R9, R20, 0x7fffff, RZ, 0xc0, !PT ;  /* 0x007fffff14097812 */ /* 0x000fe400078ec0ff */
[----:B------:R-:W-:Y:S02]  /*2620*/  ISETP.NE.AND P3, PT, R11, RZ, PT ;  /* 0x000000ff0b00720c */ /* 0x000fe40003f65270 */
[----:B------:R-:W-:Y:S02]  /*2630*/  LOP3.LUT R9, R9, 0x800000, RZ, 0xfc, !PT ;  /* 0x0080000009097812 */ /* 0x000fe400078efcff */
[----:B------:R-:W-:-:S02]  /*2640*/  ISETP.NE.AND P1, PT, R11, RZ, PT ;  /* 0x000000ff0b00720c */ /* 0x000fc40003f25270 */
[----:B------:R-:W-:Y:S02]  /*2650*/  IADD3 R11, PT, PT, -R11, RZ, RZ ;  /* 0x000000ff0b0b7210 */ /* 0x000fe40007ffe1ff */
[----:B------:R-:W-:Y:S02]  /*2660*/  SHF.L.U32 R2, R9, R2, RZ ;  /* 0x0000000209027219 */ /* 0x000fe400000006ff */
[----:B------:R-:W-:Y:S02]  /*2670*/  FSETP.NEU.FTZ.AND P0, PT, R21, R0, PT ;  /* 0x000000001500720b */ /* 0x000fe40003f1d000 */
[----:B------:R-:W-:Y:S02]  /*2680*/  SEL R11, R11, RZ, P3 ;  /* 0x000000ff0b0b7207 */ /* 0x000fe40001800000 */
[----:B------:R-:W-:Y:S02]  /*2690*/  ISETP.NE.AND P1, PT, R2, RZ, P1 ;  /* 0x000000ff0200720c */ /* 0x000fe40000f25270 */
[----:B------:R-:W-:-:S02]  /*26a0*/  SHF.R.U32.HI R9, RZ, R11, R9 ;  /* 0x0000000bff097219 */ /* 0x000fc40000011609 */
[----:B------:R-:W-:Y:S02]  /*26b0*/  PLOP3.LUT P0, PT, P0, P1, PT, 0xf8, 0x8f ;  /* 0x00000000008f781c */ /* 0x000fe40000703f70 */
[----:B------:R-:W-:Y:S02]  /*26c0*/  SHF.R.U32.HI R2, RZ, 0x1, R9 ;  /* 0x00000001ff027819 */ /* 0x000fe40000011609 */
[----:B------:R-:W-:-:S04]  /*26d0*/  SEL R0, RZ, 0x1, !P0 ;  /* 0x00000001ff007807 */ /* 0x000fc80004000000 */
[----:B------:R-:W-:-:S04]  /*26e0*/  LOP3.LUT R0, R0, 0x1, R2, 0xf8, !PT ;  /* 0x0000000100007812 */ /* 0x000fc800078ef802 */
[----:B------:R-:W-:-:S04]  /*26f0*/  LOP3.LUT R0, R0, R9, RZ, 0xc0, !PT ;  /* 0x0000000900007212 */ /* 0x000fc800078ec0ff */
[----:B------:R-:W-:-:S04]  /*2700*/  IADD3 R0, PT, PT, R2, R0, RZ ;  /* 0x0000000002007210 */ /* 0x000fc80007ffe0ff */
[----:B------:R-:W-:Y:S01]  /*2710*/  LOP3.LUT R10, R0, R10, RZ, 0xfc, !PT ;  /* 0x0000000a000a7212 */ /* 0x000fe200078efcff */
[----:B------:R-:W-:Y:S06]  /*2720*/  BRA `(.L_x_56) ;  /* 0x0000000000107947 */ /* 0x000fec0003800000 */
.L_x_55:
[----:B------:R-:W-:-:S04]  /*2730*/  LOP3.LUT R10, R10, 0x80000000, RZ, 0xc0, !PT ;  /* 0x800000000a0a7812 */ /* 0x000fc800078ec0ff */
[----:B------:R-:W-:Y:S01]  /*2740*/  LOP3.LUT R10, R10, 0x7f800000, RZ, 0xfc, !PT ;  /* 0x7f8000000a0a7812 */ /* 0x000fe200078efcff */
[----:B------:R-:W-:Y:S06]  /*2750*/  BRA `(.L_x_56) ;  /* 0x0000000000047947 */ /* 0x000fec0003800000 */
.L_x_54:
[----:B------:R-:W-:-:S07]  /*2760*/  LEA R10, R21, R10, 0x17 ;  /* 0x0000000a150a7211 */ /* 0x000fce00078eb8ff */
.L_x_56:
[----:B------:R-:W-:Y:S05]  /*2770*/  BSYNC.RECONVERGENT B3 ;  /* 0x0000000000037941 */ /* 0x000fea0003800200 */
.L_x_53:
[----:B------:R-:W-:Y:S01]  /*2780*/  MOV R0, R10 ;  /* 0x0000000a00007202 */ /* 0x000fe20000000f00 */
[----:B------:R-:W-:Y:S06]  /*2790*/  BRA `(.L_x_57) ;  /* 0x0000000000207947 */ /* 0x000fec0003800000 */
.L_x_52:
[----:B------:R-:W-:-:S04]  /*27a0*/  LOP3.LUT R0, R0, 0x80000000, R2, 0x48, !PT ;  /* 0x8000000000007812 */ /* 0x000fc800078e4802 */
[----:B------:R-:W-:Y:S01]  /*27b0*/  LOP3.LUT R0, R0, 0x7f800000, RZ, 0xfc, !PT ;  /* 0x7f80000000007812 */ /* 0x000fe200078efcff */
[----:B------:R-:W-:Y:S06]  /*27c0*/  BRA `(.L_x_57) ;  /* 0x0000000000147947 */ /* 0x000fec0003800000 */
.L_x_51:
[----:B------:R-:W-:Y:S01]  /*27d0*/  LOP3.LUT R0, R0, 0x80000000, R2, 0x48, !PT ;  /* 0x8000000000007812 */ /* 0x000fe200078e4802 */
[----:B------:R-:W-:Y:S06]  /*27e0*/  BRA `(.L_x_57) ;  /* 0x00000000000c7947 */ /* 0x000fec0003800000 */
.L_x_50:
[----:B------:R-:W0:Y:S01]  /*27f0*/  MUFU.RSQ R0, -QNAN ;  /* 0xffc0000000007908 */ /* 0x000e220000001400 */
[----:B------:R-:W-:Y:S05]  /*2800*/  BRA `(.L_x_57) ;  /* 0x0000000000047947 */ /* 0x000fea0003800000 */
.L_x_49:
[----:B------:R-:W-:-:S07]  /*2810*/  FADD.FTZ R0, R2, R0 ;  /* 0x0000000002007221 */ /* 0x000fce0000010000 */
.L_x_57:
[----:B------:R-:W-:Y:S05]  /*2820*/  BSYNC.RECONVERGENT B2 ;  /* 0x0000000000027941 */ /* 0x000fea0003800200 */
.L_x_47:
[----:B------:R-:W-:-:S04]  /*2830*/  HFMA2 R9, -RZ, RZ, 0, 0 ;  /* 0x00000000ff097431 */ /* 0x000fc800000001ff */
[----:B0-----:R-:W-:Y:S05]  /*2840*/  RET.REL.NODEC R8 `(nvi_many_series_one_param_f32) ;  /* 0xffffffd408ec7950 */ /* 0x001fea0003c3ffff */
.L_x_58:
[----:B------:R-:W-:-:S00]  /*2850*/  BRA `(.L_x_58) ;  /* 0xfffffffc00fc7947 */ /* 0x000fc0000383ffff */
[----:B------:R-:W-:-:S00]  /*2860*/  NOP ;  /* 0x0000000000007918 */ /* 0x000fc00000000000 */
        /* <DEDUP_REMOVED lines=9> */
.L_x_91:


//--------------------- .text.nvi_batch_f32       --------------------------
	.section	.text.nvi_batch_f32,"ax",@progbits
	.align	128
        .global         nvi_batch_f32
        .type           nvi_batch_f32,@function
        .size           nvi_batch_f32,(.L_x_92 - nvi_batch_f32)
        .other          nvi_batch_f32,@"STO_CUDA_ENTRY STV_DEFAULT"
nvi_batch_f32:
.text.nvi_batch_f32:
[----:B------:R-:W-:Y:S08]  /*0000*/  LDC R1, c[0x0][0x37c] ;  /* 0x0000df00ff017b82 */ /* 0x000ff00000000800 */
[----:B------:R-:W0:Y:S02]  /*0010*/  LDC R0, c[0x0][0x390] ;  /* 0x0000e400ff007b82 */ /* 0x000e240000000800 */
[----:B0-----:R-:W-:-:S13]  /*0020*/  ISETP.GE.AND P0, PT, R0, 0x1, PT ;  /* 0x000000010000780c */ /* 0x001fda0003f06270 */
[----:B------:R-:W-:Y:S05]  /*0030*/  @!P0 EXIT ;  /* 0x000000000000894d */ /* 0x000fea0003800000 */
[----:B------:R-:W0:Y:S01]  /*0040*/  S2R R2, SR_TID.X ;  /* 0x0000000000027919 */ /* 0x000e220000002100 */
[----:B------:R-:W0:Y:S02]  /*0050*/  S2UR UR4, SR_CTAID.X ;  /* 0x00000000000479c3 */ /* 0x000e240000002500 */
[----:B0-----:R-:W-:-:S13]  /*0060*/  LOP3.LUT P0, RZ, R2, UR4, RZ, 0xfc, !PT ;  /* 0x0000000402ff7c12 */ /* 0x001fda000f80fcff */
[----:B------:R-:W-:Y:S05]  /*0070*/  @P0 EXIT ;  /* 0x000000000000094d */ /* 0x000fea0003800000 */
[----:B------:R-:W0:Y:S01]  /*0080*/  LDCU UR8, c[0x0][0x394] ;  /* 0x00007280ff0877ac */ /* 0x000e220008000800 */
[----:B------:R-:W1:Y:S01]  /*0090*/  LDCU.64 UR6, c[0x0][0x358] ;  /* 0x00006b00ff0677ac */ /* 0x000e620008000a00 */
[----:B0-----:R-:W-:-:S09]  /*00a0*/  UISETP.GE.AND UP0, UPT, UR8, 0x1, UPT ;  /* 0x000000010800788c */ /* 0x001fd2000bf06270 */
[----:B-1----:R-:W-:Y:S05]  /*00b0*/  BRA.U !UP0, `(.L_x_59) ;  /* 0x0000000508387547 */ /* 0x002fea000b800000 */
[----:B------:R-:W-:Y:S01]  /*00c0*/  VIMNMX.U32 R4, PT, PT, R0, UR8, PT ;  /* 0x0000000800047c48 */ /* 0x000fe2000bfe0000 */
[----:B------:R-:W-:-:S03]  /*00d0*/  HFMA2 R5, -RZ, RZ, 0, 0 ;  /* 0x00000000ff057431 */ /* 0x000fc600000001ff */
[C---:B------:R-:W-:Y:S02]  /*00e0*/  ISETP.GE.U32.AND P0, PT, R4.reuse, 0x10, PT ;  /* 0x000000100400780c */ /* 0x040fe40003f06070 */
[----:B------:R-:W-:-:S04]  /*00f0*/  LOP3.LUT R10, R4, 0xf, RZ, 0xc0, !PT ;  /* 0x0000000f040a7812 */ /* 0x000fc800078ec0ff */
[----:B------:R-:W-:-:S07]  /*0100*/  ISETP.NE.AND P1, PT, R10, RZ, PT ;  /* 0x000000ff0a00720c */ /* 0x000fce0003f25270 */
[----:B------:R-:W-:Y:S06]  /*0110*/  @!P0 BRA `(.L_x_60) ;  /* 0x00000000007c8947 */ /* 0x000fec0003800000 */
[----:B------:R-:W0:Y:S01]  /*0120*/  LDCU.64 UR4, c[0x0][0x398] ;  /* 0x00007300ff0477ac */ /* 0x000e220008000a00 */
[----:B------:R-:W-:Y:S02]  /*0130*/  LOP3.LUT R5, R4, 0x7ffffff0, RZ, 0xc0, !PT ;  /* 0x7ffffff004057812 */ /* 0x000fe400078ec0ff */
[----:B------:R-:W-:Y:S02]  /*0140*/  MOV R9, 0x7fffffff ;  /* 0x7fffffff00097802 */ /* 0x000fe40000000f00 */
[----:B------:R-:W-:Y:S01]  /*0150*/  IADD3 R6, PT, PT, -R5, RZ, RZ ;  /* 0x000000ff05067210 */ /* 0x000fe20007ffe1ff */
[----:B0-----:R-:W-:-:S04]  /*0160*/  UIADD3 UR4, UP0, UPT, UR4, 0x20, URZ ;  /* 0x0000002004047890 */ /* 0x001fc8000ff1e0ff */
[----:B------:R-:W-:Y:S02]  /*0170*/  UIADD3.X UR5, UPT, UPT, URZ, UR5, URZ, UP0, !UPT ;  /* 0x00000005ff057290 */ /* 0x000fe400087fe4ff */
[----:B------:R-:W-:-:S04]  /*0180*/  IMAD.U32 R7, RZ, RZ, UR4 ;  /* 0x00000004ff077e24 */ /* 0x000fc8000f8e00ff */
[----:B------:R-:W-:-:S07]  /*0190*/  MOV R8, UR5 ;  /* 0x0000000500087c02 */ /* 0x000fce0008000f00 */
.L_x_61:
[----:B0-----:R-:W-:Y:S01]  /*01a0*/  MOV R2, R7 ;  /* 0x0000000700027202 */ /* 0x001fe20000000f00 */
[----:B------:R-:W-:Y:S01]  /*01b0*/  VIADD R6, R6, 0x10 ;  /* 0x0000001006067836 */ /* 0x000fe20000000000 */
[----:B------:R-:W-:Y:S02]  /*01c0*/  MOV R3, R8 ;  /* 0x0000000800037202 */ /* 0x000fe40000000f00 */
[----:B------:R-:W-:Y:S02]  /*01d0*/  IADD3 R7, P2, PT, R2, 0x40, RZ ;  /* 0x0000004002077810 */ /* 0x000fe40007f5e0ff */
[----:B------:R-:W-:Y:S01]  /*01e0*/  ISETP.NE.AND P0, PT, R6, RZ, PT ;  /* 0x000000ff0600720c */ /* 0x000fe20003f05270 */
[----:B------:R0:W-:Y:S01]  /*01f0*/  STG.E desc[UR6][R2.64+-0x20], R9 ;  /* 0xffffe00902007986 */ /* 0x0001e2000c101906 */
[----:B------:R-:W-:-:S03]  /*0200*/  IADD3.X R8, PT, PT, RZ, R3, RZ, P2, !PT ;  /* 0x00000003ff087210 */ /* 0x000fc600017fe4ff */
[----:B------:R0:W-:Y:S04]  /*0210*/  STG.E desc[UR6][R2.64+-0x1c], R9 ;  /* 0xffffe40902007986 */ /* 0x0001e8000c101906 */
        /* <DEDUP_REMOVED lines=13> */
[----:B------:R0:W-:Y:S01]  /*02f0*/  STG.E desc[UR6][R2.64+0x1c], R9 ;  /* 0x00001c0902007986 */ /* 0x0001e2000c101906 */
[----:B------:R-:W-:Y:S05]  /*0300*/  @P0 BRA `(.L_x_61) ;  /* 0xfffffffc00a40947 */ /* 0x000fea000383ffff */
.L_x_60:
[----:B------:R-:W-:Y:S05]  /*0310*/  @!P1 BRA `(.L_x_59) ;  /* 0x0000000000a09947 */ /* 0x000fea0003800000 */
[----:B------:R-:W-:Y:S02]  /*0320*/  ISETP.GE.U32.AND P0, PT, R10, 0x8, PT ;  /* 0x000000080a00780c */ /* 0x000fe40003f06070 */
[----:B------:R-:W-:-:S04]  /*0330*/  LOP3.LUT R6, R4, 0x7, RZ, 0xc0, !PT ;  /* 0x0000000704067812 */ /* 0x000fc800078ec0ff */
[----:B------:R-:W-:-:S07]  /*0340*/  ISETP.NE.AND P1, PT, R6, RZ, PT ;  /* 0x000000ff0600720c */ /* 0x000fce0003f25270 */
[----:B------:R-:W-:Y:S06]  /*0350*/  @!P0 BRA `(.L_x_62) ;  /* 0x0000000000308947 */ /* 0x000fec0003800000 */
[----:B0-----:R-:W0:Y:S01]  /*0360*/  LDC.64 R2, c[0x0][0x398] ;  /* 0x0000e600ff027b82 */ /* 0x001e220000000a00 */
[----:B------:R-:W-:Y:S01]  /*0370*/  MOV R7, 0x7fffffff ;  /* 0x7fffffff00077802 */ /* 0x000fe20000000f00 */
[C---:B0-----:R-:W-:Y:S01]  /*0380*/  IMAD.WIDE.U32 R2, R5.reuse, 0x4, R2 ;  /* 0x0000000405027825 */ /* 0x041fe200078e0002 */
[----:B------:R-:W-:-:S04]  /*0390*/  IADD3 R5, PT, PT, R5, 0x8, RZ ;  /* 0x0000000805057810 */ /* 0x000fc80007ffe0ff */
[----:B------:R1:W-:Y:S04]  /*03a0*/  STG.E desc[UR6][R2.64], R7 ;  /* 0x0000000702007986 */ /* 0x0003e8000c101906 */
[----:B------:R1:W-:Y:S04]  /*03b0*/  STG.E desc[UR6][R2.64+0x4], R7 ;  /* 0x0000040702007986 */ /* 0x0003e8000c101906 */
[----:B------:R1:W-:Y:S04]  /*03c0*/  STG.E desc[UR6][R2.64+0x8], R7 ;  /* 0x0000080702007986 */ /* 0x0003e8000c101906 */
[----:B------:R1:W-:Y:S04]  /*03d0*/  STG.E desc[UR6][R2.64+0xc], R7 ;  /* 0x00000c0702007986 */ /* 0x0003e8000c101906 */
[----:B------:R1:W-:Y:S04]  /*03e0*/  STG.E desc[UR6][R2.64+0x10], R7 ;  /* 0x0000100702007986 */ /* 0x0003e8000c101906 */
[----:B------:R1:W-:Y:S04]  /*03f0*/  STG.E desc[UR6][R2.64+0x14], R7 ;  /* 0x0000140702007986 */ /* 0x0003e8000c101906 */
[----:B------:R1:W-:Y:S04]  /*0400*/  STG.E desc[UR6][R2.64+0x18], R7 ;  /* 0x0000180702007986 */ /* 0x0003e8000c101906 */
[----:B------:R1:W-:Y:S02]  /*0410*/  STG.E desc[UR6][R2.64+0x1c], R7 ;  /* 0x00001c0702007986 */ /* 0x0003e4000c101906 */
.L_x_62:
[----:B------:R-:W-:Y:S05]  /*0420*/  @!P1 BRA `(.L_x_59) ;  /* 0x00000000005c9947 */ /* 0x000fea0003800000 */
[----:B------:R-:W-:Y:S02]  /*0430*/  ISETP.GE.U32.AND P0, PT, R6, 0x4, PT ;  /* 0x000000040600780c */ /* 0x000fe40003f06070 */
[----:B------:R-:W-:-:S04]  /*0440*/  LOP3.LUT R4, R4, 0x3, RZ, 0xc0, !PT ;  /* 0x0000000304047812 */ /* 0x000fc800078ec0ff */
[----:B------:R-:W-:-:S07]  /*0450*/  ISETP.NE.AND P1, PT, R4, RZ, PT ;  /* 0x000000ff0400720c */ /* 0x000fce0003f25270 */
[----:B------:R-:W-:Y:S06]  /*0460*/  @!P0 BRA `(.L_x_63) ;  /* 0x0000000000208947 */ /* 0x000fec0003800000 */
[----:B01----:R-:W0:Y:S01]  /*0470*/  LDC.64 R2, c[0x0][0x398] ;  /* 0x0000e600ff027b82 */ /* 0x003e220000000a00 */
[----:B------:R-:W-:Y:S02]  /*0480*/  IMAD.MOV.U32 R7, RZ, RZ, 0x7fffffff ;  /* 0x7fffffffff077424 */ /* 0x000fe400078e00ff */
[C---:B0-----:R-:W-:Y:S01]  /*0490*/  IMAD.WIDE.U32 R2, R5.reuse, 0x4, R2 ;  /* 0x0000000405027825 */ /* 0x041fe200078e0002 */
[----:B------:R-:W-:-:S04]  /*04a0*/  IADD3 R5, PT, PT, R5, 0x4, RZ ;  /* 0x0000000405057810 */ /* 0x000fc80007ffe0ff */
[----:B------:R2:W-:Y:S04]  /*04b0*/  STG.E desc[UR6][R2.64], R7 ;  /* 0x0000000702007986 */ /* 0x0005e8000c101906 */
[----:B------:R2:W-:Y:S04]  /*04c0*/  STG.E desc[UR6][R2.64+0x4], R7 ;  /* 0x0000040702007986 */ /* 0x0005e8000c101906 */
[----:B------:R2:W-:Y:S04]  /*04d0*/  STG.E desc[UR6][R2.64+0x8], R7 ;  /* 0x0000080702007986 */ /* 0x0005e8000c101906 */
[----:B------:R2:W-:Y:S02]  /*04e0*/  STG.E desc[UR6][R2.64+0xc], R7 ;  /* 0x00000c0702007986 */ /* 0x0005e4000c101906 */
.L_x_63:
[----:B------:R-:W-:Y:S05]  /*04f0*/  @!P1 BRA `(.L_x_59) ;  /* 0x0000000000289947 */ /* 0x000fea0003800000 */
[----:B012---:R-:W0:Y:S01]  /*0500*/  LDC.64 R2, c[0x0][0x398] ;  /* 0x0000e600ff027b82 */ /* 0x007e220000000a00 */
[----:B------:R-:W-:Y:S01]  /*0510*/  IADD3 R4, PT, PT, -R4, RZ, RZ ;  /* 0x000000ff04047210 */ /* 0x000fe20007ffe1ff */
[----:B0-----:R-:W-:Y:S01]  /*0520*/  IMAD.WIDE.U32 R2, R5, 0x4, R2 ;  /* 0x0000000405027825 */ /* 0x001fe200078e0002 */
[----:B------:R-:W-:-:S07]  /*0530*/  MOV R5, 0x7fffffff ;  /* 0x7fffffff00057802 */ /* 0x000fce0000000f00 */
.L_x_64:
[----:B------:R-:W-:Y:S01]  /*0540*/  VIADD R4, R4, 0x1 ;  /* 0x0000000104047836 */ /* 0x000fe20000000000 */
[----:B------:R0:W-:Y:S04]  /*0550*/  STG.E desc[UR6][R2.64], R5 ;  /* 0x0000000502007986 */ /* 0x0001e8000c101906 */
[----:B------:R-:W-:Y:S02]  /*0560*/  ISETP.NE.AND P0, PT, R4, RZ, PT ;  /* 0x000000ff0400720c */ /* 0x000fe40003f05270 */
[----:B0-----:R-:W-:-:S04]  /*0570*/  IADD3 R2, P1, PT, R2, 0x4, RZ ;  /* 0x0000000402027810 */ /* 0x001fc80007f3e0ff */
[----:B------:R-:W-:-:S07]  /*0580*/  IADD3.X R3, PT, PT, RZ, R3, RZ, P1, !PT ;  /* 0x00000003ff037210 */ /* 0x000fce0000ffe4ff */
[----:B------:R-:W-:Y:S05]  /*0590*/  @P0 BRA `(.L_x_64) ;  /* 0xfffffffc00e80947 */ /* 0x000fea000383ffff */
.L_x_59:
[----:B------:R-:W-:-:S13]  /*05a0*/  ISETP.LE.AND P0, PT, R0, UR8, PT ;  /* 0x0000000800007c0c */ /* 0x000fda000bf03270 */
[----:B------:R-:W-:Y:S05]  /*05b0*/  @P0 EXIT ;  /* 0x000000000000094d */ /* 0x000fea0003800000 */
[----:B012---:R-:W0:Y:S01]  /*05c0*/  LDC.64 R2, c[0x0][0x398] ;  /* 0x0000e600ff027b82 */ /* 0x007e220000000a00 */
[----:B------:R-:W-:Y:S01]  /*05d0*/  VIMNMX R10, PT, PT, RZ, UR8, !PT ;  /* 0x00000008ff0a7c48 */ /* 0x000fe2000ffe0100 */
[----:B------:R-:W-:-:S03]  /*05e0*/  HFMA2 R5, -RZ, RZ, 4.4765625, 0 ;  /* 0x447a0000ff057431 */ /* 0x000fc600000001ff */
[----:B------:R-:W-:-:S04]  /*05f0*/  IADD3 R7, PT, PT, R10, 0x1, RZ ;  /* 0x000000010a077810 */ /* 0x000fc80007ffe0ff */
[----:B------:R-:W-:Y:S01]  /*0600*/  ISETP.GE.U32.AND P0, PT, R7, R0, PT ;  /* 0x000000000700720c */ /* 0x000fe20003f06070 */
[----:B0-----:R-:W-:-:S05]  /*0610*/  IMAD.WIDE.U32 R2, R10, 0x4, R2 ;  /* 0x000000040a027825 */ /* 0x001fca00078e0002 */
[----:B------:R0:W-:Y:S07]  /*0620*/  STG.E desc[UR6][R2.64], R5 ;  /* 0x0000000502007986 */ /* 0x0001ee000c101906 */
[----:B------:R-:W-:Y:S05]  /*0630*/  @P0 EXIT ;  /* 0x000000000000094d */ /* 0x000fea0003800000 */
[----:B0-----:R-:W0:Y:S08]  /*0640*/  LDC.64 R2, c[0x0][0x380] ;  /* 0x0000e000ff027b82 */ /* 0x001e300000000a00 */
[----:B------:R-:W1:Y:S01]  /*0650*/  LDC.64 R8, c[0x0][0x388] ;  /* 0x0000e200ff087b82 */ /* 0x000e620000000a00 */
[----:B0-----:R-:W-:-:S05]  /*0660*/  IMAD.WIDE.U32 R2, R10, 0x4, R2 ;  /* 0x000000040a027825 */ /* 0x001fca00078e0002 */
[----:B------:R0:W5:Y:S01]  /*0670*/  LDG.E.CONSTANT R4, desc[UR6][R2.64] ;  /* 0x0000000602047981 */ /* 0x000162000c1e9900 */
[----:B-1----:R-:W-:-:S05]  /*0680*/  IMAD.WIDE.U32 R8, R10, 0x4, R8 ;  /* 0x000000040a087825 */ /* 0x002fca00078e0008 */
[----:B------:R0:W5:Y:S01]  /*0690*/  LDG.E.CONSTANT R5, desc[UR6][R8.64] ;  /* 0x0000000608057981 */ /* 0x000162000c1e9900 */
[----:B------:R-:W-:-:S05]  /*06a0*/  LOP3.LUT R11, RZ, R10, RZ, 0x33, !PT ;  /* 0x0000000aff0b7212 */ /* 0x000fca00078e33ff */
[----:B------:R-:W-:-:S05]  /*06b0*/  IMAD.IADD R11, R11, 0x1, R0 ;  /* 0x000000010b0b7824 */ /* 0x000fca00078e0200 */
[----:B------:R-:W-:Y:S02]  /*06c0*/  LOP3.LUT P0, R0, R11, 0x3, RZ, 0xc0, !PT ;  /* 0x000000030b007812 */ /* 0x000fe4000780c0ff */
[----:B------:R-:W-:Y:S02]  /*06d0*/  MOV R11, R7 ;  /* 0x00000007000b7202 */ /* 0x000fe40000000f00 */
[----:B------:R-:W-:Y:S02]  /*06e0*/  MOV R6, RZ ;  /* 0x000000ff00067202 */ /* 0x000fe40000000f00 */
[----:B------:R-:W-:-:S07]  /*06f0*/  MOV R7, 0x447a0000 ;  /* 0x447a000000077802 */ /* 0x000fce0000000f00 */
[----:B0-----:R-:W-:Y:S05]  /*0700*/  @!P0 BRA `(.L_x_65) ;  /* 0x0000000400048947 */ /* 0x001fea0003800000 */
[----:B------:R-:W0:Y:S01]  /*0710*/  LDCU.64 UR4, c[0x0][0x398] ;  /* 0x00007300ff0477ac */ /* 0x000e220008000a00 */
[----:B------:R-:W-:Y:S01]  /*0720*/  MOV R2, 0x4 ;  /* 0x0000000400027802 */ /* 0x000fe20000000f00 */
[----:B------:R-:W-:Y:S02]  /*0730*/  IMAD.MOV.U32 R3, RZ, RZ, 0x0 ;  /* 0x00000000ff037424 */ /* 0x000fe400078e00ff */
[----:B------:R-:W-:Y:S01]  /*0740*/  HFMA2 R6, -RZ, RZ, 0, 0 ;  /* 0x00000000ff067431 */ /* 0x000fe200000001ff */
[----:B------:R-:W1:Y:S01]  /*0750*/  LDCU.128 UR8, c[0x0][0x380] ;  /* 0x00007000ff0877ac */ /* 0x000e620008000c00 */
[----:B------:R-:W-:Y:S01]  /*0760*/  IADD3 R11, PT, PT, -R0, RZ, RZ ;  /* 0x000000ff000b7210 */ /* 0x000fe20007ffe1ff */
[----:B------:R-:W-:Y:S01]  /*0770*/  IMAD.WIDE.U32 R2, R10, 0x4, R2 ;  /* 0x000000040a027825 */ /* 0x000fe200078e0002 */
[----:B------:R-:W-:Y:S02]  /*0780*/  MOV R7, 0x447a0000 ;  /* 0x447a000000077802 */ /* 0x000fe40000000f00 */
[----:B------:R-:W-:-:S02]  /*0790*/  MOV R18, R10 ;  /* 0x0000000a00127202 */ /* 0x000fc40000000f00 */
[C---:B0-----:R-:W-:Y:S02]  /*07a0*/  IADD3 R12, P0, PT, R2.reuse, UR4, RZ ;  /* 0x00000004020c7c10 */ /* 0x041fe4000ff1e0ff */
[C---:B-1----:R-:W-:Y:S02]  /*07b0*/  IADD3 R14, P1, PT, R2.reuse, UR10, RZ ;  /* 0x0000000a020e7c10 */ /* 0x042fe4000ff3e0ff */
[----:B------:R-:W-:Y:S02]  /*07c0*/  IADD3 R16, P2, PT, R2, UR8, RZ ;  /* 0x0000000802107c10 */ /* 0x000fe4000ff5e0ff */
[C---:B------:R-:W-:Y:S02]  /*07d0*/  IADD3.X R13, PT, PT, R3.reuse, UR5, RZ, P0, !PT ;  /* 0x00000005030d7c10 */ /* 0x040fe400087fe4ff */
[C---:B------:R-:W-:Y:S02]  /*07e0*/  IADD3.X R15, PT, PT, R3.reuse, UR11, RZ, P1, !PT ;  /* 0x0000000b030f7c10 */ /* 0x040fe40008ffe4ff */
[----:B------:R-:W-:-:S07]  /*07f0*/  IADD3.X R17, PT, PT, R3, UR9, RZ, P2, !PT ;  /* 0x0000000903117c10 */ /* 0x000fce00097fe4ff */
.L_x_68:
[----:B------:R-:W2:Y:S04]  /*0800*/  LDG.E.CONSTANT R20, desc[UR6][R14.64] ;  /* 0x000000060e147981 */ /* 0x000ea8000c1e9900 */
[----:B-----5:R0:W5:Y:S01]  /*0810*/  LDG.E.CONSTANT R19, desc[UR6][R16.64] ;  /* 0x0000000610137981 */ /* 0x020162000c1e9900 */
[----:B--2---:R-:W-:-:S13]  /*0820*/  FSETP.GEU.AND P0, PT, R20, R5, PT ;  /* 0x000000051400720b */ /* 0x004fda0003f0e000 */
[----:B0-----:R-:W-:Y:S05]  /*0830*/  @P0 BRA `(.L_x_66) ;  /* 0x0000000000740947 */ /* 0x001fea0003800000 */
[----:B------:R-:W0:Y:S01]  /*0840*/  MUFU.RCP R5, R4 ;  /* 0x0000000400057308 */ /* 0x000e220000001000 */
[----:B-----5:R-:W-:-:S07]  /*0850*/  FADD R3, R19, -R4 ;  /* 0x8000000413037221 */ /* 0x020fce0000000000 */
[----:B------:R-:W1:Y:S01]  /*0860*/  FCHK P0, R3, R4 ;  /* 0x0000000403007302 */ /* 0x000e620000000000 */
[----:B0-----:R-:W-:-:S04]  /*0870*/  FFMA R0, R5, -R4, 1 ;  /* 0x3f80000005007423 */ /* 0x001fc80000000804 */
[----:B------:R-:W-:-:S04]  /*0880*/  FFMA R0, R5, R0, R5 ;  /* 0x0000000005007223 */ /* 0x000fc80000000005 */
[----:B------:R-:W-:-:S04]  /*0890*/  FFMA R5, R3, R0, RZ ;  /* 0x0000000003057223 */ /* 0x000fc800000000ff */
[----:B------:R-:W-:-:S04]  /*08a0*/  FFMA R2, R5, -R4, R3 ;  /* 0x8000000405027223 */ /* 0x000fc80000000003 */
[----:B------:R-:W-:Y:S01]  /*08b0*/  FFMA R0, R0, R2, R5 ;  /* 0x0000000200007223 */ /* 0x000fe20000000005 */
[----:B-1----:R-:W-:Y:S06]  /*08c0*/  @!P0 BRA `(.L_x_67) ;  /* 0x00000000000c8947 */ /* 0x002fec0003800000 */
[----:B------:R-:W-:Y:S01]  /*08d0*/  IMAD.MOV.U32 R0, RZ, RZ, R4 ;  /* 0x000000ffff007224 */ /* 0x000fe200078e0004 */
[----:B------:R-:W-:-:S07]  /*08e0*/  MOV R2, 0x900 ;  /* 0x0000090000027802 */ /* 0x000fce0000000f00 */
[----:B------:R-:W-:Y:S05]  /*08f0*/  CALL.REL.NOINC `($__internal_1_$__cuda_sm3x_div_rn_noftz_f32_slowpath) ;  /* 0x0000000c00287944 */ /* 0x000fea0003c00000 */
.L_x_67:
        /* <DEDUP_REMOVED lines=17> */
.L_x_66:
[----:B------:R-:W-:Y:S01]  /*0a10*/  IADD3 R11, PT, PT, R11, 0x1, RZ ;  /* 0x000000010b0b7810 */ /* 0x000fe20007ffe0ff */
[----:B------:R-:W-:Y:S01]  /*0a20*/  FADD R3, R6, R7 ;  /* 0x0000000706037221 */ /* 0x000fe20000000000 */
[----:B------:R-:W-:Y:S02]  /*0a30*/  IADD3 R14, P2, PT, R14, 0x4, RZ ;  /* 0x000000040e0e7810 */ /* 0x000fe40007f5e0ff */
[----:B------:R-:W-:Y:S02]  /*0a40*/  ISETP.NE.AND P0, PT, R11, RZ, PT ;  /* 0x000000ff0b00720c */ /* 0x000fe40003f05270 */
[----:B------:R0:W-:Y:S01]  /*0a50*/  STG.E desc[UR6][R12.64], R3 ;  /* 0x000000030c007986 */ /* 0x0001e2000c101906 */
[----:B------:R-:W-:Y:S01]  /*0a60*/  IADD3 R16, P3, PT, R16, 0x4, RZ ;  /* 0x0000000410107810 */ /* 0x000fe20007f7e0ff */
[----:B------:R-:W-:Y:S01]  /*0a70*/  IMAD.X R15, RZ, RZ, R15, P2 ;  /* 0x000000ffff0f7224 */ /* 0x000fe200010e060f */
[----:B------:R-:W-:Y:S02]  /*0a80*/  IADD3 R18, PT, PT, R18, 0x1, RZ ;  /* 0x0000000112127810 */ /* 0x000fe40007ffe0ff */
[----:B------:R-:W-:-:S02]  /*0a90*/  MOV R5, R20 ;  /* 0x0000001400057202 */ /* 0x000fc40000000f00 */
[----:B-----5:R-:W-:Y:S02]  /*0aa0*/  MOV R4, R19 ;  /* 0x0000001300047202 */ /* 0x020fe40000000f00 */
[----:B------:R-:W-:Y:S02]  /*0ab0*/  IADD3.X R17, PT, PT, RZ, R17, RZ, P3, !PT ;  /* 0x00000011ff117210 */ /* 0x000fe40001ffe4ff */
[----:B0-----:R-:W-:-:S04]  /*0ac0*/  IADD3 R12, P1, PT, R12, 0x4, RZ ;  /* 0x000000040c0c7810 */ /* 0x001fc80007f3e0ff */
[----:B------:R-:W-:Y:S01]  /*0ad0*/  IADD3.X R13, PT, PT, RZ, R13, RZ, P1, !PT ;  /* 0x0000000dff0d7210 */ /* 0x000fe20000ffe4ff */
[----:B------:R-:W-:Y:S08]  /*0ae0*/  @P0 BRA `(.L_x_68) ;  /* 0xfffffffc00440947 */ /* 0x000ff0000383ffff */
[----:B------:R-:W-:Y:S01]  /*0af0*/  IADD3 R11, PT, PT, R18, 0x1, RZ ;  /* 0x00000001120b7810 */ /* 0x000fe20007ffe0ff */
[----:B------:R-:W-:Y:S01]  /*0b00*/  IMAD.MOV.U32 R4, RZ, RZ, R19 ;  /* 0x000000ffff047224 */ /* 0x000fe200078e0013 */
[----:B------:R-:W-:-:S07]  /*0b10*/  MOV R5, R20 ;  /* 0x0000001400057202 */ /* 0x000fce0000000f00 */
.L_x_65:
[----:B------:R-:W0:Y:S02]  /*0b20*/  LDC R12, c[0x0][0x390] ;  /* 0x0000e400ff0c7b82 */ /* 0x000e240000000800 */
[----:B0-----:R-:W-:-:S04]  /*0b30*/  IADD3 R10, PT, PT, -R10, -0x2, R12 ;  /* 0xfffffffe0a0a7810 */ /* 0x001fc80007ffe10c */
[----:B------:R-:W-:-:S13]  /*0b40*/  ISETP.GE.U32.AND P0, PT, R10, 0x3, PT ;  /* 0x000000030a00780c */ /* 0x000fda0003f06070 */
[----:B------:R-:W-:Y:S05]  /*0b50*/  @!P0 EXIT ;  /* 0x000000000000894d */ /* 0x000fea0003800000 */
[----:B------:R-:W0:Y:S01]  /*0b60*/  LDCU.128 UR8, c[0x0][0x380] ;  /* 0x00007000ff0877ac */ /* 0x000e220008000c00 */
[----:B------:R-:W-:Y:S01]  /*0b70*/  HFMA2 R2, -RZ, RZ, 0, 4.76837158203125e-07 ;  /* 0x00000008ff027431 */ /* 0x000fe200000001ff */
[----:B------:R-:W-:Y:S01]  /*0b80*/  MOV R3, 0x0 ;  /* 0x0000000000037802 */ /* 0x000fe20000000f00 */
[----:B------:R-:W1:Y:S01]  /*0b90*/  LDCU.64 UR4, c[0x0][0x398] ;  /* 0x00007300ff0477ac */ /* 0x000e620008000a00 */
[C---:B------:R-:W-:Y:S02]  /*0ba0*/  IADD3 R12, PT, PT, R11.reuse, -R12, RZ ;  /* 0x8000000c0b0c7210 */ /* 0x040fe40007ffe0ff */
[----:B------:R-:W-:-:S03]  /*0bb0*/  IMAD.WIDE.U32 R2, R11, 0x4, R2 ;  /* 0x000000040b027825 */ /* 0x000fc600078e0002 */
[C---:B0-----:R-:W-:Y:S02]  /*0bc0*/  IADD3 R18, P0, PT, R2.reuse, UR8, RZ ;  /* 0x0000000802127c10 */ /* 0x041fe4000ff1e0ff */
[C---:B------:R-:W-:Y:S02]  /*0bd0*/  IADD3 R16, P1, PT, R2.reuse, UR10, RZ ;  /* 0x0000000a02107c10 */ /* 0x040fe4000ff3e0ff */
[----:B-1----:R-:W-:Y:S02]  /*0be0*/  IADD3 R0, P2, PT, R2, UR4, RZ ;  /* 0x0000000402007c10 */ /* 0x002fe4000ff5e0ff */
[C---:B------:R-:W-:Y:S02]  /*0bf0*/  IADD3.X R19, PT, PT, R3.reuse, UR9, RZ, P0, !PT ;  /* 0x0000000903137c10 */ /* 0x040fe400087fe4ff */
[C---:B------:R-:W-:Y:S02]  /*0c00*/  IADD3.X R17, PT, PT, R3.reuse, UR11, RZ, P1, !PT ;  /* 0x0000000b03117c10 */ /* 0x040fe40008ffe4ff */
[----:B------:R-:W-:-:S07]  /*0c10*/  IADD3.X R3, PT, PT, R3, UR5, RZ, P2, !PT ;  /* 0x0000000503037c10 */ /* 0x000fce00097fe4ff */
.L_x_77:
[----:B------:R-:W2:Y:S04]  /*0c20*/  LDG.E.CONSTANT R14, desc[UR6][R16.64+-0x8] ;  /* 0xfffff806100e7981 */ /* 0x000ea8000c1e9900 */
[----:B-----5:R0:W5:Y:S01]  /*0c30*/  LDG.E.CONSTANT R13, desc[UR6][R18.64+-0x8] ;  /* 0xfffff806120d7981 */ /* 0x020162000c1e9900 */
[----:B------:R-:W-:Y:S01]  /*0c40*/  MOV R10, R0 ;  /* 0x00000000000a7202 */ /* 0x000fe20000000f00 */
[----:B------:R-:W-:Y:S01]  /*0c50*/  IMAD.MOV.U32 R11, RZ, RZ, R3 ;  /* 0x000000ffff0b7224 */ /* 0x000fe200078e0003 */
        /* <DEDUP_REMOVED lines=13> */
[----:B------:R-:W-:Y:S05]  /*0d30*/  CALL.REL.NOINC `($__internal_1_$__cuda_sm3x_div_rn_noftz_f32_slowpath) ;  /* 0x0000000800187944 */ /* 0x000fea0003c00000 */
.L_x_70:
        /* <DEDUP_REMOVED lines=17> */
.L_x_69:
[----:B------:R-:W2:Y:S04]  /*0e50*/  LDG.E.CONSTANT R5, desc[UR6][R16.64+-0x4] ;  /* 0xfffffc0610057981 */ /* 0x000ea8000c1e9900 */
[----:B------:R0:W5:Y:S01]  /*0e60*/  LDG.E.CONSTANT R4, desc[UR6][R18.64+-0x4] ;  /* 0xfffffc0612047981 */ /* 0x000162000c1e9900 */
[----:B------:R-:W-:-:S05]  /*0e70*/  FADD R3, R6, R7 ;  /* 0x0000000706037221 */ /* 0x000fca0000000000 */
[----:B------:R0:W-:Y:S01]  /*0e80*/  STG.E desc[UR6][R10.64+-0x8], R3 ;  /* 0xfffff8030a007986 */ /* 0x0001e2000c101906 */
[----:B--2---:R-:W-:-:S13]  /*0e90*/  FSETP.GEU.AND P0, PT, R5, R14, PT ;  /* 0x0000000e0500720b */ /* 0x004fda0003f0e000 */
[----:B0-----:R-:W-:Y:S05]  /*0ea0*/  @P0 BRA `(.L_x_71) ;  /* 0x0000000000740947 */ /* 0x001fea0003800000 */
[----:B-----5:R-:W0:Y:S01]  /*0eb0*/  MUFU.RCP R0, R13 ;  /* 0x0000000d00007308 */ /* 0x020e220000001000 */
[----:B------:R-:W-:-:S07]  /*0ec0*/  FADD R3, -R13, R4 ;  /* 0x000000040d037221 */ /* 0x000fce0000000100 */
        /* <DEDUP_REMOVED lines=9> */
[----:B------:R-:W-:Y:S05]  /*0f60*/  CALL.REL.NOINC `($__internal_1_$__cuda_sm3x_div_rn_noftz_f32_slowpath) ;  /* 0x00000004008c7944 */ /* 0x000fea0003c00000 */
.L_x_72:
        /* <DEDUP_REMOVED lines=17> */
.L_x_71:
[----:B------:R-:W2:Y:S04]  /*1080*/  LDG.E.CONSTANT R14, desc[UR6][R16.64] ;  /* 0x00000006100e7981 */ /* 0x000ea8000c1e9900 */
[----:B-----5:R0:W5:Y:S01]  /*1090*/  LDG.E.CONSTANT R13, desc[UR6][R18.64] ;  /* 0x00000006120d7981 */ /* 0x020162000c1e9900 */
[----:B------:R-:W-:-:S05]  /*10a0*/  FADD R3, R6, R7 ;  /* 0x0000000706037221 */ /* 0x000fca0000000000 */
[----:B------:R0:W-:Y:S01]  /*10b0*/  STG.E desc[UR6][R10.64+-0x4], R3 ;  /* 0xfffffc030a007986 */ /* 0x0001e2000c101906 */
[----:B--2---:R-:W-:-:S13]  /*10c0*/  FSETP.GEU.AND P0, PT, R14, R5, PT ;  /* 0x000000050e00720b */ /* 0x004fda0003f0e000 */
[----:B0-----:R-:W-:Y:S05]  /*10d0*/  @P0 BRA `(.L_x_73) ;  /* 0x0000000000740947 */ /* 0x001fea0003800000 */
[----:B------:R-:W0:Y:S01]  /*10e0*/  MUFU.RCP R5, R4 ;  /* 0x0000000400057308 */ /* 0x000e220000001000 */
[----:B-----5:R-:W-:-:S07]  /*10f0*/  FADD R3, -R4, R13 ;  /* 0x0000000d04037221 */ /* 0x020fce0000000100 */
        /* <DEDUP_REMOVED lines=10> */
.L_x_74:
        /* <DEDUP_REMOVED lines=17> */
.L_x_73:
[----:B------:R-:W2:Y:S04]  /*12b0*/  LDG.E.CONSTANT R5, desc[UR6][R16.64+0x4] ;  /* 0x0000040610057981 */ /* 0x000ea8000c1e9900 */
[----:B------:R0:W5:Y:S01]  /*12c0*/  LDG.E.CONSTANT R4, desc[UR6][R18.64+0x4] ;  /* 0x0000040612047981 */ /* 0x000162000c1e9900 */
[----:B------:R-:W-:-:S05]  /*12d0*/  FADD R3, R6, R7 ;  /* 0x0000000706037221 */ /* 0x000fca0000000000 */
[----:B------:R0:W-:Y:S01]  /*12e0*/  STG.E desc[UR6][R10.64], R3 ;  /* 0x000000030a007986 */ /* 0x0001e2000c101906 */
[----:B--2---:R-:W-:-:S13]  /*12f0*/  FSETP.GEU.AND P0, PT, R5, R14, PT ;  /* 0x0000000e0500720b */ /* 0x004fda0003f0e000 */
[----:B0-----:R-:W-:Y:S05]  /*1300*/  @P0 BRA `(.L_x_75) ;  /* 0x0000000000740947 */ /* 0x001fea0003800000 */
[----:B-----5:R-:W0:Y:S01]  /*1310*/  MUFU.RCP R0, R13 ;  /* 0x0000000d00007308 */ /* 0x020e220000001000 */
[----:B------:R-:W-:-:S07]  /*1320*/  FADD R3, R4, -R13 ;  /* 0x8000000d04037221 */ /* 0x000fce0000000000 */
        /* <DEDUP_REMOVED lines=10> */
.L_x_76:
        /* <DEDUP_REMOVED lines=17> */
.L_x_75:
[----:B------:R-:W-:Y:S01]  /*14e0*/  FADD R9, R6, R7 ;  /* 0x0000000706097221 */ /* 0x000fe20000000000 */
[----:B------:R-:W-:Y:S01]  /*14f0*/  VIADD R12, R12, 0x4 ;  /* 0x000000040c0c7836 */ /* 0x000fe20000000000 */
[----:B------:R-:W-:Y:S02]  /*1500*/  IADD3 R18, P1, PT, R18, 0x10, RZ ;  /* 0x0000001012127810 */ /* 0x000fe40007f3e0ff */
[----:B------:R-:W-:Y:S01]  /*1510*/  IADD3 R16, P2, PT, R16, 0x10, RZ ;  /* 0x0000001010107810 */ /* 0x000fe20007f5e0ff */
[----:B------:R0:W-:Y:S01]  /*1520*/  STG.E desc[UR6][R10.64+0x4], R9 ;  /* 0x000004090a007986 */ /* 0x0001e2000c101906 */
[----:B------:R-:W-:Y:S02]  /*1530*/  ISETP.NE.AND P0, PT, R12, RZ, PT ;  /* 0x000000ff0c00720c */ /* 0x000fe40003f05270 */
[----:B------:R-:W-:Y:S02]  /*1540*/  IADD3 R0, P3, PT, R10, 0x10, RZ ;  /* 0x000000100a007810 */ /* 0x000fe40007f7e0ff */
[----:B------:R-:W-:-:S02]  /*1550*/  IADD3.X R19, PT, PT, RZ, R19, RZ, P1, !PT ;  /* 0x00000013ff137210 */ /* 0x000fc40000ffe4ff */
[----:B------:R-:W-:Y:S02]  /*1560*/  IADD3.X R17, PT, PT, RZ, R17, RZ, P2, !PT ;  /* 0x00000011ff117210 */ /* 0x000fe400017fe4ff */
[----:B------:R-:W-:-:S05]  /*1570*/  IADD3.X R3, PT, PT, RZ, R11, RZ, P3, !PT ;  /* 0x0000000bff037210 */ /* 0x000fca0001ffe4ff */
[----:B0-----:R-:W-:Y:S05]  /*1580*/  @P0 BRA `(.L_x_77) ;  /* 0xfffffff400a40947 */ /* 0x001fea000383ffff */
[----:B------:R-:W-:Y:S05]  /*1590*/  EXIT ;  /* 0x000000000000794d */ /* 0x000fea0003800000 */
        .weak           $__internal_1_$__cuda_sm3x_div_rn_noftz_f32_slowpath
        .type           $__internal_1_$__cuda_sm3x_div_rn_noftz_f32_slowpath,@function
        .size           $__internal_1_$__cuda_sm3x_div_rn_noftz_f32_slowpath,(.L_x_92 - $__internal_1_$__cuda_sm3x_div_rn_noftz_f32_slowpath)
$__internal_1_$__cuda_sm3x_div_rn_noftz_f32_slowpath:
[----:B------:R-:W-:Y:S02]  /*15a0*/  SHF.R.U32.HI R8, RZ, 0x17, R0 ;  /* 0x00000017ff087819 */ /* 0x000fe40000011600 */
[----:B------:R-:W-:Y:S02]  /*15b0*/  SHF.R.U32.HI R21, RZ, 0x17, R3 ;  /* 0x00000017ff157819 */ /* 0x000fe40000011603 */
[----:B------:R-:W-:Y:S02]  /*15c0*/  LOP3.LUT R8, R8, 0xff, RZ, 0xc0, !PT ;  /* 0x000000ff08087812 */ /* 0x000fe400078ec0ff */
[----:B------:R-:W-:Y:S02]  /*15d0*/  LOP3.LUT R21, R21, 0xff, RZ, 0xc0, !PT ;  /* 0x000000ff15157812 */ /* 0x000fe400078ec0ff */
[----:B------:R-:W-:-:S03]  /*15e0*/  IADD3 R22, PT, PT, R8, -0x1, RZ ;  /* 0xffffffff08167810 */ /* 0x000fc60007ffe0ff */
[----:B------:R-:W-:Y:S01]  /*15f0*/  VIADD R23, R21, 0xffffffff ;  /* 0xffffffff15177836 */ /* 0x000fe20000000000 */
        /* <DEDUP_REMOVED lines=10> */
[C---:B------:R-:W-:Y:S02]  /*16a0*/  FSETP.NEU.FTZ.AND P1, PT, |R3|.reuse, +INF , PT ;  /* 0x7f8000000300780b */ /* 0x040fe40003f3d200 */
        /* <DEDUP_REMOVED lines=16> */
.L_x_78:
[----:B------:R-:W-:Y:S02]  /*17b0*/  LEA R23, R8, 0xc0800000, 0x17 ;  /* 0xc080000008177811 */ /* 0x000fe400078eb8ff */
[----:B------:R-:W-:-:S03]  /*17c0*/  IADD3 R21, PT, PT, R21, -0x7f, RZ ;  /* 0xffffff8115157810 */ /* 0x000fc60007ffe0ff */
[----:B------:R-:W-:Y:S01]  /*17d0*/  IMAD.IADD R24, R0, 0x1, -R23 ;  /* 0x0000000100187824 */ /* 0x000fe200078e0a17 */
[C---:B------:R-:W-:Y:S01]  /*17e0*/  IADD3 R8, PT, PT, R21.reuse, 0x7f, -R8 ;  /* 0x0000007f15087810 */ /* 0x040fe20007ffe808 */
[----:B------:R-:W-:Y:S02]  /*17f0*/  IMAD R0, R21, -0x800000, R3 ;  /* 0xff80000015007824 */ /* 0x000fe400078e0203 */
[----:B------:R-:W0:Y:S01]  /*1800*/  MUFU.RCP R22, R24 ;  /* 0x0000001800167308 */ /* 0x000e220000001000 */
[----:B------:R-:W-:Y:S01]  /*1810*/  FADD.FTZ R23, -R24, -RZ ;  /* 0x800000ff18177221 */ /* 0x000fe20000010100 */
[----:B------:R-:W-:-:S03]  /*1820*/  IADD3 R9, PT, PT, R8, R9, RZ ;  /* 0x0000000908097210 */ /* 0x000fc60007ffe0ff */
[----:B0-----:R-:W-:-:S04]  /*1830*/  FFMA R25, R22, R23, 1 ;  /* 0x3f80000016197423 */ /* 0x001fc80000000017 */
[----:B------:R-:W-:-:S04]  /*1840*/  FFMA R25, R22, R25, R22 ;  /* 0x0000001916197223 */ /* 0x000fc80000000016 */
[----:B------:R-:W-:-:S04]  /*1850*/  FFMA R22, R0, R25, RZ ;  /* 0x0000001900167223 */ /* 0x000fc800000000ff */
        /* <DEDUP_REMOVED lines=17> */
[-CC-:B------:R-:W-:Y:S01]  /*1970*/  FFMA.RZ R8, R25, R23.reuse, R22.reuse ;  /* 0x0000001719087223 */ /* 0x180fe2000000c016 */
[----:B------:R-:W-:Y:S02]  /*1980*/  VIADD R21, R3, 0x20 ;  /* 0x0000002003157836 */ /* 0x000fe40000000000 */
[CCC-:B------:R-:W-:Y:S01]  /*1990*/  FFMA.RP R9, R25.reuse, R23.reuse, R22.reuse ;  /* 0x0000001719097223 */ /* 0x1c0fe20000008016 */
[----:B------:R-:W-:Y:S01]  /*19a0*/  FFMA.RM R22, R25, R23, R22 ;  /* 0x0000001719167223 */ /* 0x000fe20000004016 */
[C---:B------:R-:W-:Y:S02]  /*19b0*/  ISETP.NE.AND P2, PT, R3.reuse, RZ, PT ;  /* 0x000000ff0300720c */ /* 0x040fe40003f45270 */
[----:B------:R-:W-:Y:S02]  /*19c0*/  LOP3.LUT R8, R8, 0x7fffff, RZ, 0xc0, !PT ;  /* 0x007fffff08087812 */ /* 0x000fe400078ec0ff */
[----:B------:R-:W-:Y:S02]  /*19d0*/  ISETP.NE.AND P1, PT, R3, RZ, PT ;  /* 0x000000ff0300720c */ /* 0x000fe40003f25270 */
[----:B------:R-:W-:-:S02]  /*19e0*/  LOP3.LUT R8, R8, 0x800000, RZ, 0xfc, !PT ;  /* 0x0080000008087812 */ /* 0x000fc400078efcff */
        /* <DEDUP_REMOVED lines=14> */
.L_x_84:
[----:B------:R-:W-:-:S04]  /*1ad0*/  LOP3.LUT R0, R0, 0x80000000, RZ, 0xc0, !PT ;  /* 0x8000000000007812 */ /* 0x000fc800078ec0ff */
[----:B------:R-:W-:Y:S01]  /*1ae0*/  LOP3.LUT R0, R0, 0x7f800000, RZ, 0xfc, !PT ;  /* 0x7f80000000007812 */ /* 0x000fe200078efcff */
[----:B------:R-:W-:Y:S06]  /*1af0*/  BRA `(.L_x_85) ;  /* 0x0000000000287947 */ /* 0x000fec0003800000 */
.L_x_83:
[----:B------:R-:W-:Y:S01]  /*1b00*/  LEA R0, R9, R0, 0x17 ;  /* 0x0000000009007211 */ /* 0x000fe200078eb8ff */
[----:B------:R-:W-:Y:S06]  /*1b10*/  BRA `(.L_x_85) ;  /* 0x0000000000207947 */ /* 0x000fec0003800000 */
.L_x_82:
[----:B------:R-:W-:-:S04]  /*1b20*/  LOP3.LUT R0, R0, 0x80000000, R3, 0x48, !PT ;  /* 0x8000000000007812 */ /* 0x000fc800078e4803 */
[----:B------:R-:W-:Y:S01]  /*1b30*/  LOP3.LUT R0, R0, 0x7f800000, RZ, 0xfc, !PT ;  /* 0x7f80000000007812 */ /* 0x000fe200078efcff */
[----:B------:R-:W-:Y:S06]  /*1b40*/  BRA `(.L_x_85) ;  /* 0x0000000000147947 */ /* 0x000fec0003800000 */
.L_x_81:
[----:B------:R-:W-:Y:S01]  /*1b50*/  LOP3.LUT R0, R0, 0x80000000, R3, 0x48, !PT ;  /* 0x8000000000007812 */ /* 0x000fe200078e4803 */
[----:B------:R-:W-:Y:S06]  /*1b60*/  BRA `(.L_x_85) ;  /* 0x00000000000c7947 */ /* 0x000fec0003800000 */
.L_x_80:
[----:B------:R-:W0:Y:S01]  /*1b70*/  MUFU.RSQ R0, -QNAN ;  /* 0xffc0000000007908 */ /* 0x000e220000001400 */
[----:B------:R-:W-:Y:S05]  /*1b80*/  BRA `(.L_x_85) ;  /* 0x0000000000047947 */ /* 0x000fea0003800000 */
.L_x_79:
[----:B------:R-:W-:-:S07]  /*1b90*/  FADD.FTZ R0, R3, R0 ;  /* 0x0000000003007221 */ /* 0x000fce0000010000 */
.L_x_85:
[----:B------:R-:W-:-:S04]  /*1ba0*/  HFMA2 R3, -RZ, RZ, 0, 0 ;  /* 0x00000000ff037431 */ /* 0x000fc800000001ff */
[----:B0-----:R-:W-:Y:S05]  /*1bb0*/  RET.REL.NODEC R2 `(nvi_batch_f32) ;  /* 0xffffffe402107950 */ /* 0x001fea0003c3ffff */
.L_x_86:
        /* <DEDUP_REMOVED lines=12> */
.L_x_92:


//--------------------- .nv.shared.reserved.0     --------------------------
	.section	.nv.shared.reserved.0,"aw",@nobits
	.weak		__nv_reservedSMEM_offset_0_alias
	.size		__nv_reservedSMEM_offset_0_alias, 0, 64
	.other		__nv_reservedSMEM_offset_0_alias,@"STO_CUDA_RESERVED_SHARED STV_DEFAULT"
__nv_reservedSMEM_offset_0_alias:
	.zero		0
	.zero		64


//--------------------- .nv.constant0.nvi_many_series_one_param_f32 --------------------------
	.section	.nv.constant0.nvi_many_series_one_param_f32,"a",@progbits
	.sectionflags	@""
	.align	4
.nv.constant0.nvi_many_series_one_param_f32:
	.zero		936


//--------------------- .nv.constant0.nvi_batch_f32 --------------------------
	.section	.nv.constant0.nvi_batch_f32,"a",@progbits
	.sectionflags	@""
	.align	4
.nv.constant0.nvi_batch_f32:
	.zero		928


//--------------------- SYMBOLS --------------------------

	.type		.nv.reservedSmem.offset0,@object
	.size		.nv.reservedSmem.offset0,0x4
